//
// Generated by NVIDIA NVVM Compiler
//
// Compiler Build ID: CL-36424714
// Cuda compilation tools, release 13.0, V13.0.88
// Based on NVVM 20.0.0
//

.version 9.0
.target sm_100
.address_size 64

	// .globl	_Z24gpu_Matrix_Mul_nonsharedPfS_S_i
// _ZZ21gpu_Matrix_Mul_sharedPfS_S_iE7share_a has been demoted
// _ZZ21gpu_Matrix_Mul_sharedPfS_S_iE7share_b has been demoted

.visible .entry _Z24gpu_Matrix_Mul_nonsharedPfS_S_i(
	.param .u64 .ptr .align 1 _Z24gpu_Matrix_Mul_nonsharedPfS_S_i_param_0,
	.param .u64 .ptr .align 1 _Z24gpu_Matrix_Mul_nonsharedPfS_S_i_param_1,
	.param .u64 .ptr .align 1 _Z24gpu_Matrix_Mul_nonsharedPfS_S_i_param_2,
	.param .u32 _Z24gpu_Matrix_Mul_nonsharedPfS_S_i_param_3
)
{
	.reg .pred 	%p<10>;
	.reg .b32 	%r<40>;
	.reg .b32 	%f<55>;
	.reg .b64 	%rd<66>;

	ld.param.u64 	%rd15, [_Z24gpu_Matrix_Mul_nonsharedPfS_S_i_param_0];
	ld.param.u64 	%rd16, [_Z24gpu_Matrix_Mul_nonsharedPfS_S_i_param_1];
	ld.param.u64 	%rd14, [_Z24gpu_Matrix_Mul_nonsharedPfS_S_i_param_2];
	ld.param.u32 	%r16, [_Z24gpu_Matrix_Mul_nonsharedPfS_S_i_param_3];
	cvta.to.global.u64 	%rd1, %rd16;
	cvta.to.global.u64 	%rd2, %rd15;
	mov.u32 	%r17, %ctaid.x;
	shl.b32 	%r18, %r17, 1;
	mov.u32 	%r19, %tid.x;
	add.s32 	%r1, %r18, %r19;
	setp.lt.s32 	%p1, %r16, 1;
	@%p1 bra 	$L__BB0_12;
	cvta.to.global.u64 	%rd17, %rd14;
	mov.u32 	%r21, %tid.y;
	mov.u32 	%r22, %ctaid.y;
	shl.b32 	%r23, %r22, 1;
	add.s32 	%r24, %r23, %r21;
	mul.lo.s32 	%r2, %r16, %r24;
	add.s32 	%r25, %r2, %r1;
	mul.wide.s32 	%rd18, %r25, 4;
	add.s64 	%rd3, %rd17, %rd18;
	ld.global.f32 	%f52, [%rd3];
	and.b32  	%r3, %r16, 7;
	setp.lt.u32 	%p2, %r16, 8;
	mov.b32 	%r38, 0;
	@%p2 bra 	$L__BB0_4;
	and.b32  	%r26, %r16, 2147483640;
	neg.s32 	%r36, %r26;
	mul.wide.u32 	%rd19, %r16, 4;
	add.s64 	%rd4, %rd1, %rd19;
	mul.wide.u32 	%rd20, %r16, 8;
	add.s64 	%rd5, %rd1, %rd20;
	mul.wide.u32 	%rd21, %r16, 12;
	add.s64 	%rd6, %rd1, %rd21;
	mul.wide.u32 	%rd22, %r16, 16;
	add.s64 	%rd7, %rd1, %rd22;
	mul.wide.u32 	%rd23, %r16, 20;
	add.s64 	%rd8, %rd1, %rd23;
	mul.wide.u32 	%rd24, %r16, 24;
	add.s64 	%rd9, %rd1, %rd24;
	mul.wide.u32 	%rd25, %r16, 28;
	add.s64 	%rd10, %rd1, %rd25;
	mul.wide.u32 	%rd26, %r2, 4;
	add.s64 	%rd27, %rd26, %rd2;
	add.s64 	%rd65, %rd27, 16;
	mov.u32 	%r35, %r1;
$L__BB0_3:
	.pragma "nounroll";
	and.b32  	%r38, %r16, 2147483640;
	mul.wide.s32 	%rd28, %r35, 4;
	add.s64 	%rd29, %rd4, %rd28;
	add.s64 	%rd30, %rd5, %rd28;
	add.s64 	%rd31, %rd6, %rd28;
	add.s64 	%rd32, %rd7, %rd28;
	add.s64 	%rd33, %rd8, %rd28;
	add.s64 	%rd34, %rd9, %rd28;
	add.s64 	%rd35, %rd10, %rd28;
	add.s64 	%rd36, %rd1, %rd28;
	ld.global.f32 	%f9, [%rd65+-16];
	ld.global.f32 	%f10, [%rd36];
	fma.rn.f32 	%f11, %f9, %f10, %f52;
	st.global.f32 	[%rd3], %f11;
	ld.global.f32 	%f12, [%rd65+-12];
	ld.global.f32 	%f13, [%rd29];
	fma.rn.f32 	%f14, %f12, %f13, %f11;
	st.global.f32 	[%rd3], %f14;
	ld.global.f32 	%f15, [%rd65+-8];
	ld.global.f32 	%f16, [%rd30];
	fma.rn.f32 	%f17, %f15, %f16, %f14;
	st.global.f32 	[%rd3], %f17;
	ld.global.f32 	%f18, [%rd65+-4];
	ld.global.f32 	%f19, [%rd31];
	fma.rn.f32 	%f20, %f18, %f19, %f17;
	st.global.f32 	[%rd3], %f20;
	ld.global.f32 	%f21, [%rd65];
	ld.global.f32 	%f22, [%rd32];
	fma.rn.f32 	%f23, %f21, %f22, %f20;
	st.global.f32 	[%rd3], %f23;
	ld.global.f32 	%f24, [%rd65+4];
	ld.global.f32 	%f25, [%rd33];
	fma.rn.f32 	%f26, %f24, %f25, %f23;
	st.global.f32 	[%rd3], %f26;
	ld.global.f32 	%f27, [%rd65+8];
	ld.global.f32 	%f28, [%rd34];
	fma.rn.f32 	%f29, %f27, %f28, %f26;
	st.global.f32 	[%rd3], %f29;
	ld.global.f32 	%f30, [%rd65+12];
	ld.global.f32 	%f31, [%rd35];
	fma.rn.f32 	%f52, %f30, %f31, %f29;
	st.global.f32 	[%rd3], %f52;
	add.s32 	%r36, %r36, 8;
	shl.b32 	%r27, %r16, 3;
	add.s32 	%r35, %r35, %r27;
	add.s64 	%rd65, %rd65, 32;
	setp.ne.s32 	%p3, %r36, 0;
	@%p3 bra 	$L__BB0_3;
$L__BB0_4:
	setp.eq.s32 	%p4, %r3, 0;
	@%p4 bra 	$L__BB0_12;
	and.b32  	%r11, %r16, 3;
	setp.lt.u32 	%p5, %r3, 4;
	@%p5 bra 	$L__BB0_7;
	add.s32 	%r28, %r38, %r2;
	mul.wide.u32 	%rd37, %r28, 4;
	add.s64 	%rd38, %rd2, %rd37;
	ld.global.f32 	%f32, [%rd38];
	mad.lo.s32 	%r29, %r38, %r16, %r1;
	mul.wide.s32 	%rd39, %r29, 4;
	add.s64 	%rd40, %rd1, %rd39;
	ld.global.f32 	%f33, [%rd40];
	fma.rn.f32 	%f34, %f32, %f33, %f52;
	st.global.f32 	[%rd3], %f34;
	cvt.u64.u32 	%rd41, %r2;
	cvt.u64.u32 	%rd42, %r38;
	add.s64 	%rd43, %rd42, %rd41;
	shl.b64 	%rd44, %rd43, 2;
	add.s64 	%rd45, %rd2, %rd44;
	ld.global.f32 	%f35, [%rd45+4];
	mul.wide.u32 	%rd46, %r16, 4;
	add.s64 	%rd47, %rd40, %rd46;
	ld.global.f32 	%f36, [%rd47];
	fma.rn.f32 	%f37, %f35, %f36, %f34;
	st.global.f32 	[%rd3], %f37;
	ld.global.f32 	%f38, [%rd45+8];
	add.s64 	%rd48, %rd47, %rd46;
	ld.global.f32 	%f39, [%rd48];
	fma.rn.f32 	%f40, %f38, %f39, %f37;
	st.global.f32 	[%rd3], %f40;
	ld.global.f32 	%f41, [%rd45+12];
	add.s64 	%rd49, %rd48, %rd46;
	ld.global.f32 	%f42, [%rd49];
	fma.rn.f32 	%f52, %f41, %f42, %f40;
	st.global.f32 	[%rd3], %f52;
	add.s32 	%r38, %r38, 4;
$L__BB0_7:
	setp.eq.s32 	%p6, %r11, 0;
	@%p6 bra 	$L__BB0_12;
	setp.eq.s32 	%p7, %r11, 1;
	@%p7 bra 	$L__BB0_10;
	add.s32 	%r30, %r38, %r2;
	mul.wide.u32 	%rd50, %r30, 4;
	add.s64 	%rd51, %rd2, %rd50;
	ld.global.f32 	%f43, [%rd51];
	mad.lo.s32 	%r31, %r38, %r16, %r1;
	mul.wide.s32 	%rd52, %r31, 4;
	add.s64 	%rd53, %rd1, %rd52;
	ld.global.f32 	%f44, [%rd53];
	fma.rn.f32 	%f45, %f43, %f44, %f52;
	st.global.f32 	[%rd3], %f45;
	cvt.u64.u32 	%rd54, %r2;
	cvt.u64.u32 	%rd55, %r38;
	add.s64 	%rd56, %rd55, %rd54;
	shl.b64 	%rd57, %rd56, 2;
	add.s64 	%rd58, %rd2, %rd57;
	ld.global.f32 	%f46, [%rd58+4];
	mul.wide.u32 	%rd59, %r16, 4;
	add.s64 	%rd60, %rd53, %rd59;
	ld.global.f32 	%f47, [%rd60];
	fma.rn.f32 	%f52, %f46, %f47, %f45;
	st.global.f32 	[%rd3], %f52;
	add.s32 	%r38, %r38, 2;
$L__BB0_10:
	and.b32  	%r32, %r16, 1;
	setp.eq.b32 	%p8, %r32, 1;
	not.pred 	%p9, %p8;
	@%p9 bra 	$L__BB0_12;
	add.s32 	%r33, %r38, %r2;
	mul.wide.u32 	%rd61, %r33, 4;
	add.s64 	%rd62, %rd2, %rd61;
	ld.global.f32 	%f48, [%rd62];
	mad.lo.s32 	%r34, %r38, %r16, %r1;
	mul.wide.s32 	%rd63, %r34, 4;
	add.s64 	%rd64, %rd1, %rd63;
	ld.global.f32 	%f49, [%rd64];
	fma.rn.f32 	%f50, %f48, %f49, %f52;
	st.global.f32 	[%rd3], %f50;
$L__BB0_12:
	ret;

}
	// .globl	_Z21gpu_Matrix_Mul_sharedPfS_S_i
.visible .entry _Z21gpu_Matrix_Mul_sharedPfS_S_i(
	.param .u64 .ptr .align 1 _Z21gpu_Matrix_Mul_sharedPfS_S_i_param_0,
	.param .u64 .ptr .align 1 _Z21gpu_Matrix_Mul_sharedPfS_S_i_param_1,
	.param .u64 .ptr .align 1 _Z21gpu_Matrix_Mul_sharedPfS_S_i_param_2,
	.param .u32 _Z21gpu_Matrix_Mul_sharedPfS_S_i_param_3
)
{
	.reg .pred 	%p<8>;
	.reg .b32 	%r<79>;
	.reg .b32 	%f<64>;
	.reg .b64 	%rd<37>;
	// demoted variable
	.shared .align 4 .b8 _ZZ21gpu_Matrix_Mul_sharedPfS_S_iE7share_a[16];
	// demoted variable
	.shared .align 4 .b8 _ZZ21gpu_Matrix_Mul_sharedPfS_S_iE7share_b[16];
	ld.param.u64 	%rd5, [_Z21gpu_Matrix_Mul_sharedPfS_S_i_param_0];
	ld.param.u64 	%rd6, [_Z21gpu_Matrix_Mul_sharedPfS_S_i_param_1];
	ld.param.u64 	%rd4, [_Z21gpu_Matrix_Mul_sharedPfS_S_i_param_2];
	ld.param.u32 	%r34, [_Z21gpu_Matrix_Mul_sharedPfS_S_i_param_3];
	cvta.to.global.u64 	%rd1, %rd6;
	cvta.to.global.u64 	%rd2, %rd5;
	mov.u32 	%r35, %ctaid.x;
	shl.b32 	%r1, %r35, 1;
	mov.u32 	%r2, %tid.x;
	add.s32 	%r3, %r1, %r2;
	shr.u32 	%r36, %r34, 31;
	add.s32 	%r37, %r34, %r36;
	shr.s32 	%r4, %r37, 1;
	setp.lt.s32 	%p1, %r34, 2;
	@%p1 bra 	$L__BB1_9;
	mov.u32 	%r39, %tid.y;
	cvta.to.global.u64 	%rd7, %rd4;
	mov.u32 	%r40, %ctaid.y;
	shl.b32 	%r41, %r40, 1;
	add.s32 	%r42, %r41, %r39;
	mul.lo.s32 	%r5, %r34, %r42;
	shl.b32 	%r43, %r39, 3;
	mov.u32 	%r44, _ZZ21gpu_Matrix_Mul_sharedPfS_S_iE7share_a;
	add.s32 	%r6, %r44, %r43;
	shl.b32 	%r45, %r2, 2;
	add.s32 	%r7, %r6, %r45;
	mov.u32 	%r46, _ZZ21gpu_Matrix_Mul_sharedPfS_S_iE7share_b;
	add.s32 	%r9, %r46, %r45;
	add.s32 	%r8, %r9, %r43;
	add.s32 	%r47, %r5, %r3;
	mul.wide.s32 	%rd8, %r47, 4;
	add.s64 	%rd3, %rd7, %rd8;
	add.s32 	%r48, %r4, -1;
	and.b32  	%r10, %r4, 3;
	setp.lt.u32 	%p2, %r48, 3;
	mov.b32 	%r78, 0;
	@%p2 bra 	$L__BB1_4;
	and.b32  	%r78, %r4, 1073741820;
	neg.s32 	%r76, %r78;
	add.s32 	%r49, %r2, 2;
	mad.lo.s32 	%r50, %r34, %r49, %r2;
	add.s32 	%r75, %r50, %r1;
	shl.b32 	%r14, %r34, 3;
	add.s32 	%r51, %r2, 4;
	mad.lo.s32 	%r52, %r34, %r51, %r2;
	add.s32 	%r74, %r52, %r1;
	add.s32 	%r53, %r2, 6;
	mad.lo.s32 	%r54, %r34, %r53, %r2;
	add.s32 	%r73, %r54, %r1;
	mad.lo.s32 	%r55, %r2, %r34, %r2;
	add.s32 	%r72, %r55, %r1;
	add.s32 	%r71, %r51, %r5;
$L__BB1_3:
	.pragma "nounroll";
	add.s32 	%r56, %r71, -4;
	mul.wide.u32 	%rd9, %r56, 4;
	add.s64 	%rd10, %rd2, %rd9;
	ld.global.f32 	%f1, [%rd10];
	st.shared.f32 	[%r7], %f1;
	mul.wide.u32 	%rd11, %r72, 4;
	add.s64 	%rd12, %rd1, %rd11;
	ld.global.f32 	%f2, [%rd12];
	st.shared.f32 	[%r8], %f2;
	bar.sync 	0;
	ld.global.f32 	%f3, [%rd3];
	ld.shared.f32 	%f4, [%r6];
	ld.shared.f32 	%f5, [%r9];
	fma.rn.f32 	%f6, %f4, %f5, %f3;
	ld.shared.f32 	%f7, [%r6+4];
	ld.shared.f32 	%f8, [%r9+8];
	fma.rn.f32 	%f9, %f7, %f8, %f6;
	st.global.f32 	[%rd3], %f9;
	bar.sync 	0;
	add.s32 	%r57, %r71, -2;
	mul.wide.u32 	%rd13, %r57, 4;
	add.s64 	%rd14, %rd2, %rd13;
	ld.global.f32 	%f10, [%rd14];
	st.shared.f32 	[%r7], %f10;
	mul.wide.u32 	%rd15, %r75, 4;
	add.s64 	%rd16, %rd1, %rd15;
	ld.global.f32 	%f11, [%rd16];
	st.shared.f32 	[%r8], %f11;
	bar.sync 	0;
	ld.global.f32 	%f12, [%rd3];
	ld.shared.f32 	%f13, [%r6];
	ld.shared.f32 	%f14, [%r9];
	fma.rn.f32 	%f15, %f13, %f14, %f12;
	ld.shared.f32 	%f16, [%r6+4];
	ld.shared.f32 	%f17, [%r9+8];
	fma.rn.f32 	%f18, %f16, %f17, %f15;
	st.global.f32 	[%rd3], %f18;
	bar.sync 	0;
	add.s32 	%r58, %r71, 2;
	mul.wide.u32 	%rd17, %r71, 4;
	add.s64 	%rd18, %rd2, %rd17;
	ld.global.f32 	%f19, [%rd18];
	st.shared.f32 	[%r7], %f19;
	mul.wide.u32 	%rd19, %r74, 4;
	add.s64 	%rd20, %rd1, %rd19;
	ld.global.f32 	%f20, [%rd20];
	st.shared.f32 	[%r8], %f20;
	bar.sync 	0;
	ld.global.f32 	%f21, [%rd3];
	ld.shared.f32 	%f22, [%r6];
	ld.shared.f32 	%f23, [%r9];
	fma.rn.f32 	%f24, %f22, %f23, %f21;
	ld.shared.f32 	%f25, [%r6+4];
	ld.shared.f32 	%f26, [%r9+8];
	fma.rn.f32 	%f27, %f25, %f26, %f24;
	st.global.f32 	[%rd3], %f27;
	bar.sync 	0;
	mul.wide.u32 	%rd21, %r58, 4;
	add.s64 	%rd22, %rd2, %rd21;
	ld.global.f32 	%f28, [%rd22];
	st.shared.f32 	[%r7], %f28;
	mul.wide.u32 	%rd23, %r73, 4;
	add.s64 	%rd24, %rd1, %rd23;
	ld.global.f32 	%f29, [%rd24];
	st.shared.f32 	[%r8], %f29;
	bar.sync 	0;
	ld.global.f32 	%f30, [%rd3];
	ld.shared.f32 	%f31, [%r6];
	ld.shared.f32 	%f32, [%r9];
	fma.rn.f32 	%f33, %f31, %f32, %f30;
	ld.shared.f32 	%f34, [%r6+4];
	ld.shared.f32 	%f35, [%r9+8];
	fma.rn.f32 	%f36, %f34, %f35, %f33;
	st.global.f32 	[%rd3], %f36;
	bar.sync 	0;
	add.s32 	%r76, %r76, 4;
	add.s32 	%r75, %r75, %r14;
	add.s32 	%r74, %r74, %r14;
	add.s32 	%r73, %r73, %r14;
	add.s32 	%r72, %r72, %r14;
	add.s32 	%r71, %r71, 8;
	setp.ne.s32 	%p3, %r76, 0;
	@%p3 bra 	$L__BB1_3;
$L__BB1_4:
	setp.eq.s32 	%p4, %r10, 0;
	@%p4 bra 	$L__BB1_9;
	setp.eq.s32 	%p5, %r10, 1;
	@%p5 bra 	$L__BB1_7;
	shl.b32 	%r59, %r78, 1;
	add.s32 	%r60, %r59, %r2;
	add.s32 	%r61, %r60, %r5;
	mul.wide.u32 	%rd25, %r61, 4;
	add.s64 	%rd26, %rd2, %rd25;
	ld.global.f32 	%f37, [%rd26];
	st.shared.f32 	[%r7], %f37;
	mad.lo.s32 	%r62, %r60, %r34, %r3;
	mul.wide.u32 	%rd27, %r62, 4;
	add.s64 	%rd28, %rd1, %rd27;
	ld.global.f32 	%f38, [%rd28];
	st.shared.f32 	[%r8], %f38;
	bar.sync 	0;
	ld.global.f32 	%f39, [%rd3];
	ld.shared.f32 	%f40, [%r6];
	ld.shared.f32 	%f41, [%r9];
	fma.rn.f32 	%f42, %f40, %f41, %f39;
	ld.shared.f32 	%f43, [%r6+4];
	ld.shared.f32 	%f44, [%r9+8];
	fma.rn.f32 	%f45, %f43, %f44, %f42;
	st.global.f32 	[%rd3], %f45;
	bar.sync 	0;
	add.s32 	%r63, %r60, 2;
	add.s32 	%r64, %r61, 2;
	mul.wide.u32 	%rd29, %r64, 4;
	add.s64 	%rd30, %rd2, %rd29;
	ld.global.f32 	%f46, [%rd30];
	st.shared.f32 	[%r7], %f46;
	mad.lo.s32 	%r65, %r63, %r34, %r3;
	mul.wide.u32 	%rd31, %r65, 4;
	add.s64 	%rd32, %rd1, %rd31;
	ld.global.f32 	%f47, [%rd32];
	st.shared.f32 	[%r8], %f47;
	bar.sync 	0;
	ld.global.f32 	%f48, [%rd3];
	ld.shared.f32 	%f49, [%r6];
	ld.shared.f32 	%f50, [%r9];
	fma.rn.f32 	%f51, %f49, %f50, %f48;
	ld.shared.f32 	%f52, [%r6+4];
	ld.shared.f32 	%f53, [%r9+8];
	fma.rn.f32 	%f54, %f52, %f53, %f51;
	st.global.f32 	[%rd3], %f54;
	bar.sync 	0;
	add.s32 	%r78, %r78, 2;
$L__BB1_7:
	and.b32  	%r66, %r4, 1;
	setp.eq.b32 	%p6, %r66, 1;
	not.pred 	%p7, %p6;
	@%p7 bra 	$L__BB1_9;
	shl.b32 	%r67, %r78, 1;
	add.s32 	%r68, %r67, %r2;
	add.s32 	%r69, %r68, %r5;
	mul.wide.u32 	%rd33, %r69, 4;
	add.s64 	%rd34, %rd2, %rd33;
	ld.global.f32 	%f55, [%rd34];
	st.shared.f32 	[%r7], %f55;
	mad.lo.s32 	%r70, %r68, %r34, %r3;
	mul.wide.u32 	%rd35, %r70, 4;
	add.s64 	%rd36, %rd1, %rd35;
	ld.global.f32 	%f56, [%rd36];
	st.shared.f32 	[%r8], %f56;
	bar.sync 	0;
	ld.global.f32 	%f57, [%rd3];
	ld.shared.f32 	%f58, [%r6];
	ld.shared.f32 	%f59, [%r9];
	fma.rn.f32 	%f60, %f58, %f59, %f57;
	ld.shared.f32 	%f61, [%r6+4];
	ld.shared.f32 	%f62, [%r9+8];
	fma.rn.f32 	%f63, %f61, %f62, %f60;
	st.global.f32 	[%rd3], %f63;
	bar.sync 	0;
$L__BB1_9:
	ret;

}


// ===== COMPILED SASS (sm_100) =====

	.target	sm_100

	.elftype	@"ET_EXEC"


//--------------------- .note.nv.tkinfo           --------------------------
	.section	.note.nv.tkinfo,"",@"SHT_NOTE"
	.sectionflags	@"SHF_NOTE_NV_TKINFO"
	.tkinfo
        /*0018*/ 	.word	0x00000002
        /*0030*/ 	.string	""
        /*0030*/ 	.string	"ptxas"
        /*0030*/ 	.string	"Cuda compilation tools, release 13.0, V13.0.88"
        /*0030*/ 	.string	"Build cuda_13.0.r13.0/compiler.36424714_0"
        /*0030*/ 	.string	"-arch sm_100 -m 64 "



//--------------------- .note.nv.cuinfo           --------------------------
	.section	.note.nv.cuinfo,"",@"SHT_NOTE"
	.sectionflags	@"SHF_NOTE_NV_CUINFO"
        /*0018*/ 	.short	0x0002
        /*001a*/ 	.short	0x0064
        /*001c*/ 	.short	0x0082
	.zero		2


//--------------------- .nv.info                  --------------------------
	.section	.nv.info,"",@"SHT_CUDA_INFO"
	.align	4


	//----- nvinfo : EIATTR_REGCOUNT
	.align		4
        /*0000*/ 	.byte	0x04, 0x2f
        /*0002*/ 	.short	(.L_1 - .L_0)
	.align		4
.L_0:
        /*0004*/ 	.word	index@(_Z24gpu_Matrix_Mul_nonsharedPfS_S_i)
        /*0008*/ 	.word	0x00000018


	//----- nvinfo : EIATTR_FRAME_SIZE
	.align		4
.L_1:
        /*000c*/ 	.byte	0x04, 0x11
        /*000e*/ 	.short	(.L_3 - .L_2)
	.align		4
.L_2:
        /*0010*/ 	.word	index@(_Z24gpu_Matrix_Mul_nonsharedPfS_S_i)
        /*0014*/ 	.word	0x00000000


	//----- nvinfo : EIATTR_REGCOUNT
	.align		4
.L_3:
        /*0018*/ 	.byte	0x04, 0x2f
        /*001a*/ 	.short	(.L_5 - .L_4)
	.align		4
.L_4:
        /*001c*/ 	.word	index@(_Z21gpu_Matrix_Mul_sharedPfS_S_i)
        /*0020*/ 	.word	0x00000020


	//----- nvinfo : EIATTR_FRAME_SIZE
	.align		4
.L_5:
        /*0024*/ 	.byte	0x04, 0x11
        /*0026*/ 	.short	(.L_7 - .L_6)
	.align		4
.L_6:
        /*0028*/ 	.word	index@(_Z21gpu_Matrix_Mul_sharedPfS_S_i)
        /*002c*/ 	.word	0x00000000


	//----- nvinfo : EIATTR_MIN_STACK_SIZE
	.align		4
.L_7:
        /*0030*/ 	.byte	0x04, 0x12
        /*0032*/ 	.short	(.L_9 - .L_8)
	.align		4
.L_8:
        /*0034*/ 	.word	index@(_Z21gpu_Matrix_Mul_sharedPfS_S_i)
        /*0038*/ 	.word	0x00000000


	//----- nvinfo : EIATTR_MIN_STACK_SIZE
	.align		4
.L_9:
        /*003c*/ 	.byte	0x04, 0x12
        /*003e*/ 	.short	(.L_11 - .L_10)
	.align		4
.L_10:
        /*0040*/ 	.word	index@(_Z24gpu_Matrix_Mul_nonsharedPfS_S_i)
        /*0044*/ 	.word	0x00000000
.L_11:


//--------------------- .nv.compat                --------------------------
	.section	.nv.compat,"",@"SHT_CUDA_COMPAT_INFO"
	.align	4
        /*0000*/ 	.byte	0x02, 0x09, 0x00, 0x00, 0x02, 0x02, 0x01, 0x00, 0x02, 0x05, 0x05, 0x00, 0x03, 0x07, 0x01, 0x01
        /*0010*/ 	.byte	0x02, 0x03, 0x00, 0x00, 0x02, 0x06, 0x01, 0x00, 0x04, 0x0b, 0x08, 0x00, 0x09, 0x00, 0x00, 0x00
        /*0020*/ 	.byte	0x00, 0x00, 0x00, 0x00


//--------------------- .nv.info._Z21gpu_Matrix_Mul_sharedPfS_S_i --------------------------
	.section	.nv.info._Z21gpu_Matrix_Mul_sharedPfS_S_i,"",@"SHT_CUDA_INFO"
	.sectionflags	@""
	.align	4


	//----- nvinfo : EIATTR_CUDA_API_VERSION
	.align		4
        /*0000*/ 	.byte	0x04, 0x37
        /*0002*/ 	.short	(.L_13 - .L_12)
.L_12:
        /*0004*/ 	.word	0x00000082


	//----- nvinfo : EIATTR_KPARAM_INFO
	.align		4
.L_13:
        /*0008*/ 	.byte	0x04, 0x17
        /*000a*/ 	.short	(.L_15 - .L_14)
.L_14:
        /*000c*/ 	.word	0x00000000
        /*0010*/ 	.short	0x0003
        /*0012*/ 	.short	0x0018
        /*0014*/ 	.byte	0x00, 0xf0, 0x11, 0x00


	//----- nvinfo : EIATTR_KPARAM_INFO
	.align		4
.L_15:
        /*0018*/ 	.byte	0x04, 0x17
        /*001a*/ 	.short	(.L_17 - .L_16)
.L_16:
        /*001c*/ 	.word	0x00000000
        /*0020*/ 	.short	0x0002
        /*0022*/ 	.short	0x0010
        /*0024*/ 	.byte	0x00, 0xf5, 0x21, 0x00


	//----- nvinfo : EIATTR_KPARAM_INFO
	.align		4
.L_17:
        /*0028*/ 	.byte	0x04, 0x17
        /*002a*/ 	.short	(.L_19 - .L_18)
.L_18:
        /*002c*/ 	.word	0x00000000
        /*0030*/ 	.short	0x0001
        /*0032*/ 	.short	0x0008
        /*0034*/ 	.byte	0x00, 0xf5, 0x21, 0x00


	//----- nvinfo : EIATTR_KPARAM_INFO
	.align		4
.L_19:
        /*0038*/ 	.byte	0x04, 0x17
        /*003a*/ 	.short	(.L_21 - .L_20)
.L_20:
        /*003c*/ 	.word	0x00000000
        /*0040*/ 	.short	0x0000
        /*0042*/ 	.short	0x0000
        /*0044*/ 	.byte	0x00, 0xf5, 0x21, 0x00


	//----- nvinfo : EIATTR_SPARSE_MMA_MASK
	.align		4
.L_21:
        /*0048*/ 	.byte	0x03, 0x50
        /*004a*/ 	.short	0x0000


	//----- nvinfo : EIATTR_MAXREG_COUNT
	.align		4
        /*004c*/ 	.byte	0x03, 0x1b
        /*004e*/ 	.short	0x00ff


	//----- nvinfo : EIATTR_NUM_BARRIERS
	.align		4
        /*0050*/ 	.byte	0x02, 0x4c
        /*0052*/ 	.byte	0x01
	.zero		1


	//----- nvinfo : EIATTR_MERCURY_ISA_VERSION
	.align		4
        /*0054*/ 	.byte	0x03, 0x5f
        /*0056*/ 	.short	0x0101


	//----- nvinfo : EIATTR_VRC_CTA_INIT_COUNT
	.align		4
        /*0058*/ 	.byte	0x02, 0x4a
	.zero		1
	.zero		1


	//----- nvinfo : EIATTR_EXIT_INSTR_OFFSETS
	.align		4
        /*005c*/ 	.byte	0x04, 0x1c
        /*005e*/ 	.short	(.L_23 - .L_22)


	//   ....[0]....
.L_22:
        /*0060*/ 	.word	0x00000030


	//   ....[1]....
        /*0064*/ 	.word	0x00000760


	//   ....[2]....
        /*0068*/ 	.word	0x00000a20


	//   ....[3]....
        /*006c*/ 	.word	0x00000b70


	//----- nvinfo : EIATTR_CBANK_PARAM_SIZE
	.align		4
.L_23:
        /*0070*/ 	.byte	0x03, 0x19
        /*0072*/ 	.short	0x001c


	//----- nvinfo : EIATTR_PARAM_CBANK
	.align		4
        /*0074*/ 	.byte	0x04, 0x0a
        /*0076*/ 	.short	(.L_25 - .L_24)
	.align		4
.L_24:
        /*0078*/ 	.word	index@(.nv.constant0._Z21gpu_Matrix_Mul_sharedPfS_S_i)
        /*007c*/ 	.short	0x0380
        /*007e*/ 	.short	0x001c


	//----- nvinfo : EIATTR_SW_WAR
	.align		4
.L_25:
        /*0080*/ 	.byte	0x04, 0x36
        /*0082*/ 	.short	(.L_27 - .L_26)
.L_26:
        /*0084*/ 	.word	0x00000008
.L_27:


//--------------------- .nv.info._Z24gpu_Matrix_Mul_nonsharedPfS_S_i --------------------------
	.section	.nv.info._Z24gpu_Matrix_Mul_nonsharedPfS_S_i,"",@"SHT_CUDA_INFO"
	.sectionflags	@""
	.align	4


	//----- nvinfo : EIATTR_CUDA_API_VERSION
	.align		4
        /*0000*/ 	.byte	0x04, 0x37
        /*0002*/ 	.short	(.L_29 - .L_28)
.L_28:
        /*0004*/ 	.word	0x00000082


	//----- nvinfo : EIATTR_KPARAM_INFO
	.align		4
.L_29:
        /*0008*/ 	.byte	0x04, 0x17
        /*000a*/ 	.short	(.L_31 - .L_30)
.L_30:
        /*000c*/ 	.word	0x00000000
        /*0010*/ 	.short	0x0003
        /*0012*/ 	.short	0x0018
        /*0014*/ 	.byte	0x00, 0xf0, 0x11, 0x00


	//----- nvinfo : EIATTR_KPARAM_INFO
	.align		4
.L_31:
        /*0018*/ 	.byte	0x04, 0x17
        /*001a*/ 	.short	(.L_33 - .L_32)
.L_32:
        /*001c*/ 	.word	0x00000000
        /*0020*/ 	.short	0x0002
        /*0022*/ 	.short	0x0010
        /*0024*/ 	.byte	0x00, 0xf5, 0x21, 0x00


	//----- nvinfo : EIATTR_KPARAM_INFO
	.align		4
.L_33:
        /*0028*/ 	.byte	0x04, 0x17
        /*002a*/ 	.short	(.L_35 - .L_34)
.L_34:
        /*002c*/ 	.word	0x00000000
        /*0030*/ 	.short	0x0001
        /*0032*/ 	.short	0x0008
        /*0034*/ 	.byte	0x00, 0xf5, 0x21, 0x00


	//----- nvinfo : EIATTR_KPARAM_INFO
	.align		4
.L_35:
        /*0038*/ 	.byte	0x04, 0x17
        /*003a*/ 	.short	(.L_37 - .L_36)
.L_36:
        /*003c*/ 	.word	0x00000000
        /*0040*/ 	.short	0x0000
        /*0042*/ 	.short	0x0000
        /*0044*/ 	.byte	0x00, 0xf5, 0x21, 0x00


	//----- nvinfo : EIATTR_SPARSE_MMA_MASK
	.align		4
.L_37:
        /*0048*/ 	.byte	0x03, 0x50
        /*004a*/ 	.short	0x0000


	//----- nvinfo : EIATTR_MAXREG_COUNT
	.align		4
        /*004c*/ 	.byte	0x03, 0x1b
        /*004e*/ 	.short	0x00ff


	//----- nvinfo : EIATTR_MERCURY_ISA_VERSION
	.align		4
        /*0050*/ 	.byte	0x03, 0x5f
        /*0052*/ 	.short	0x0101


	//----- nvinfo : EIATTR_VRC_CTA_INIT_COUNT
	.align		4
        /*0054*/ 	.byte	0x02, 0x4a
	.zero		1
	.zero		1


	//----- nvinfo : EIATTR_EXIT_INSTR_OFFSETS
	.align		4
        /*0058*/ 	.byte	0x04, 0x1c
        /*005a*/ 	.short	(.L_39 - .L_38)


	//   ....[0]....
.L_38:
        /*005c*/ 	.word	0x00000050


	//   ....[1]....
        /*0060*/ 	.word	0x00000610


	//   ....[2]....
        /*0064*/ 	.word	0x00000880


	//   ....[3]....
        /*0068*/ 	.word	0x00000a40


	//   ....[4]....
        /*006c*/ 	.word	0x00000af0


	//----- nvinfo : EIATTR_CBANK_PARAM_SIZE
	.align		4
.L_39:
        /*0070*/ 	.byte	0x03, 0x19
        /*0072*/ 	.short	0x001c


	//----- nvinfo : EIATTR_PARAM_CBANK
	.align		4
        /*0074*/ 	.byte	0x04, 0x0a
        /*0076*/ 	.short	(.L_41 - .L_40)
	.align		4
.L_40:
        /*0078*/ 	.word	index@(.nv.constant0._Z24gpu_Matrix_Mul_nonsharedPfS_S_i)
        /*007c*/ 	.short	0x0380
        /*007e*/ 	.short	0x001c


	//----- nvinfo : EIATTR_SW_WAR
	.align		4
.L_41:
        /*0080*/ 	.byte	0x04, 0x36
        /*0082*/ 	.short	(.L_43 - .L_42)
.L_42:
        /*0084*/ 	.word	0x00000008
.L_43:


//--------------------- .nv.callgraph             --------------------------
	.section	.nv.callgraph,"",@"SHT_CUDA_CALLGRAPH"
	.align	4
	.sectionentsize	8
	.align		4
        /*0000*/ 	.word	0x00000000
	.align		4
        /*0004*/ 	.word	0xffffffff
	.align		4
        /*0008*/ 	.word	0x00000000
	.align		4
        /*000c*/ 	.word	0xfffffffe
	.align		4
        /*0010*/ 	.word	0x00000000
	.align		4
        /*0014*/ 	.word	0xfffffffd
	.align		4
        /*0018*/ 	.word	0x00000000
	.align		4
        /*001c*/ 	.word	0xfffffffc


//--------------------- .text._Z21gpu_Matrix_Mul_sharedPfS_S_i --------------------------
	.section	.text._Z21gpu_Matrix_Mul_sharedPfS_S_i,"ax",@progbits
	.align	128
        .global         _Z21gpu_Matrix_Mul_sharedPfS_S_i
        .type           _Z21gpu_Matrix_Mul_sharedPfS_S_i,@function
        .size           _Z21gpu_Matrix_Mul_sharedPfS_S_i,(.L_x_9 - _Z21gpu_Matrix_Mul_sharedPfS_S_i)
        .other          _Z21gpu_Matrix_Mul_sharedPfS_S_i,@"STO_CUDA_ENTRY STV_DEFAULT"
_Z21gpu_Matrix_Mul_sharedPfS_S_i:
.text._Z21gpu_Matrix_Mul_sharedPfS_S_i:
[----:B------:R-:W-:Y:S08]  /*0000*/  LDC R1, c[0x0][0x37c] ;  /* 0x0000df00ff017b82 */ /* 0x000ff00000000800 */
[----:B------:R-:W0:Y:S02]  /*0010*/  LDC R0, c[0x0][0x398] ;  /* 0x0000e600ff007b82 */ /* 0x000e240000000800 */
[----:B0-----:R-:W-:-:S13]  /*0020*/  ISETP.GE.AND P0, PT, R0, 0x2, PT ;  /* 0x000000020000780c */ /* 0x001fda0003f06270 */
[----:B------:R-:W-:Y:S05]  /*0030*/  @!P0 EXIT ;  /* 0x000000000000894d */ /* 0x000fea0003800000 */
[----:B------:R-:W0:Y:S01]  /*0040*/  S2UR UR5, SR_CgaCtaId ;  /* 0x00000000000579c3 */ /* 0x000e220000008800 */
[----:B------:R-:W1:Y:S01]  /*0050*/  S2R R11, SR_TID.Y ;  /* 0x00000000000b7919 */ /* 0x000e620000002200 */
[----:B------:R-:W-:Y:S01]  /*0060*/  LEA.HI R2, R0, R0, RZ, 0x1 ;  /* 0x0000000000027211 */ /* 0x000fe200078f08ff */
[----:B------:R-:W-:Y:S01]  /*0070*/  UMOV UR4, 0x400 ;  /* 0x0000040000047882 */ /* 0x000fe20000000000 */
[----:B------:R-:W-:Y:S01]  /*0080*/  HFMA2 R10, -RZ, RZ, 0, 0 ;  /* 0x00000000ff0a7431 */ /* 0x000fe200000001ff */
[----:B------:R-:W2:Y:S01]  /*0090*/  S2R R4, SR_CTAID.Y ;  /* 0x0000000000047919 */ /* 0x000ea20000002600 */
[----:B------:R-:W-:Y:S02]  /*00a0*/  SHF.R.S32.HI R2, RZ, 0x1, R2 ;  /* 0x00000001ff027819 */ /* 0x000fe40000011402 */
[----:B------:R-:W3:Y:S01]  /*00b0*/  LDC.64 R12, c[0x0][0x390] ;  /* 0x0000e400ff0c7b82 */ /* 0x000ee20000000a00 */
[----:B------:R-:W4:Y:S01]  /*00c0*/  S2R R14, SR_CTAID.X ;  /* 0x00000000000e7919 */ /* 0x000f220000002500 */
[----:B------:R-:W-:Y:S01]  /*00d0*/  IADD3 R6, PT, PT, R2, -0x1, RZ ;  /* 0xffffffff02067810 */ /* 0x000fe20007ffe0ff */
[----:B------:R-:W4:Y:S03]  /*00e0*/  S2R R3, SR_TID.X ;  /* 0x0000000000037919 */ /* 0x000f260000002100 */
[----:B------:R-:W-:Y:S01]  /*00f0*/  ISETP.GE.U32.AND P1, PT, R6, 0x3, PT ;  /* 0x000000030600780c */ /* 0x000fe20003f26070 */
[----:B0-----:R-:W-:-:S02]  /*0100*/  ULEA UR6, UR5, UR4, 0x18 ;  /* 0x0000000405067291 */ /* 0x001fc4000f8ec0ff */
[----:B------:R-:W-:-:S04]  /*0110*/  UIADD3 UR4, UPT, UPT, UR4, 0x10, URZ ;  /* 0x0000001004047890 */ /* 0x000fc8000fffe0ff */
[----:B------:R-:W-:Y:S01]  /*0120*/  ULEA UR4, UR5, UR4, 0x18 ;  /* 0x0000000405047291 */ /* 0x000fe2000f8ec0ff */
[----:B-1----:R-:W-:Y:S02]  /*0130*/  LEA R6, R11, UR6, 0x3 ;  /* 0x000000060b067c11 */ /* 0x002fe4000f8e18ff */
[----:B--2---:R-:W-:Y:S02]  /*0140*/  LEA R5, R4, R11, 0x1 ;  /* 0x0000000b04057211 */ /* 0x004fe400078e08ff */
[----:B------:R-:W-:-:S04]  /*0150*/  LOP3.LUT R4, R2, 0x3, RZ, 0xc0, !PT ;  /* 0x0000000302047812 */ /* 0x000fc800078ec0ff */
[----:B------:R-:W-:Y:S02]  /*0160*/  ISETP.NE.AND P0, PT, R4, RZ, PT ;  /* 0x000000ff0400720c */ /* 0x000fe40003f05270 */
[----:B----4-:R-:W-:Y:S02]  /*0170*/  LEA R7, R14, R3, 0x1 ;  /* 0x000000030e077211 */ /* 0x010fe400078e08ff */
[----:B------:R-:W-:Y:S01]  /*0180*/  LEA R8, R3, UR4, 0x2 ;  /* 0x0000000403087c11 */ /* 0x000fe2000f8e10ff */
[----:B------:R-:W0:Y:S02]  /*0190*/  LDCU.64 UR4, c[0x0][0x358] ;  /* 0x00006b00ff0477ac */ /* 0x000e240008000a00 */
[----:B------:R-:W-:Y:S01]  /*01a0*/  IMAD R9, R5, R0, R7 ;  /* 0x0000000005097224 */ /* 0x000fe200078e0207 */
[----:B------:R-:W-:-:S03]  /*01b0*/  LEA R11, R11, R8, 0x3 ;  /* 0x000000080b0b7211 */ /* 0x000fc600078e18ff */
[----:B---3--:R-:W-:Y:S01]  /*01c0*/  IMAD.WIDE R12, R9, 0x4, R12 ;  /* 0x00000004090c7825 */ /* 0x008fe200078e020c */
[----:B------:R-:W-:Y:S01]  /*01d0*/  LEA R9, R3, R6, 0x2 ;  /* 0x0000000603097211 */ /* 0x000fe200078e10ff */
[----:B------:R-:W-:Y:S06]  /*01e0*/  @!P1 BRA `(.L_x_0) ;  /* 0x00000004005c9947 */ /* 0x000fec0003800000 */
[C---:B------:R-:W-:Y:S01]  /*01f0*/  IADD3 R10, PT, PT, R3.reuse, 0x2, RZ ;  /* 0x00000002030a7810 */ /* 0x040fe20007ffe0ff */
[CCC-:B------:R-:W-:Y:S01]  /*0200*/  IMAD R23, R3.reuse, R0.reuse, R3.reuse ;  /* 0x0000000003177224 */ /* 0x1c0fe200078e0203 */
[C---:B------:R-:W-:Y:S02]  /*0210*/  IADD3 R18, PT, PT, R3.reuse, 0x4, RZ ;  /* 0x0000000403127810 */ /* 0x040fe40007ffe0ff */
[----:B------:R-:W-:Y:S01]  /*0220*/  IADD3 R15, PT, PT, R3, 0x6, RZ ;  /* 0x00000006030f7810 */ /* 0x000fe20007ffe0ff */
[-CC-:B------:R-:W-:Y:S01]  /*0230*/  IMAD R25, R10, R0.reuse, R3.reuse ;  /* 0x000000000a197224 */ /* 0x180fe200078e0203 */
[----:B------:R-:W-:Y:S01]  /*0240*/  LOP3.LUT R10, R2, 0x3ffffffc, RZ, 0xc0, !PT ;  /* 0x3ffffffc020a7812 */ /* 0x000fe200078ec0ff */
[-CC-:B------:R-:W-:Y:S01]  /*0250*/  IMAD R19, R18, R0.reuse, R3.reuse ;  /* 0x0000000012137224 */ /* 0x180fe200078e0203 */
[C---:B------:R-:W-:Y:S01]  /*0260*/  LEA R23, R14.reuse, R23, 0x1 ;  /* 0x000000170e177211 */ /* 0x040fe200078e08ff */
[-C--:B------:R-:W-:Y:S01]  /*0270*/  IMAD R15, R15, R0.reuse, R3 ;  /* 0x000000000f0f7224 */ /* 0x080fe200078e0203 */
[C---:B------:R-:W-:Y:S01]  /*0280*/  LEA R25, R14.reuse, R25, 0x1 ;  /* 0x000000190e197211 */ /* 0x040fe200078e08ff */
[----:B------:R-:W-:Y:S01]  /*0290*/  IMAD R18, R5, R0, R18 ;  /* 0x0000000005127224 */ /* 0x000fe200078e0212 */
[----:B------:R-:W-:-:S02]  /*02a0*/  LEA R19, R14, R19, 0x1 ;  /* 0x000000130e137211 */ /* 0x000fc400078e08ff */
[----:B------:R-:W-:Y:S02]  /*02b0*/  LEA R21, R14, R15, 0x1 ;  /* 0x0000000f0e157211 */ /* 0x000fe400078e08ff */
[----:B------:R-:W-:-:S07]  /*02c0*/  IADD3 R20, PT, PT, -R10, RZ, RZ ;  /* 0x000000ff0a147210 */ /* 0x000fce0007ffe1ff */
.L_x_1:
[----:B-1----:R-:W1:Y:S01]  /*02d0*/  LDC.64 R26, c[0x0][0x380] ;  /* 0x0000e000ff1a7b82 */ /* 0x002e620000000a00 */
[----:B------:R-:W-:-:S07]  /*02e0*/  IADD3 R29, PT, PT, R18, -0x4, RZ ;  /* 0xfffffffc121d7810 */ /* 0x000fce0007ffe0ff */
[----:B------:R-:W2:Y:S01]  /*02f0*/  LDC.64 R14, c[0x0][0x388] ;  /* 0x0000e200ff0e7b82 */ /* 0x000ea20000000a00 */
[----:B-1----:R-:W-:-:S05]  /*0300*/  IMAD.WIDE.U32 R28, R29, 0x4, R26 ;  /* 0x000000041d1c7825 */ /* 0x002fca00078e001a */
[----:B0-----:R2:W3:Y:S02]  /*0310*/  LDG.E R22, desc[UR4][R28.64] ;  /* 0x000000041c167981 */ /* 0x0014e4000c1e1900 */
[----:B--2---:R-:W-:-:S05]  /*0320*/  IMAD.WIDE.U32 R28, R23, 0x4, R14 ;  /* 0x00000004171c7825 */ /* 0x004fca00078e000e */
[----:B------:R-:W2:Y:S04]  /*0330*/  LDG.E R24, desc[UR4][R28.64] ;  /* 0x000000041c187981 */ /* 0x000ea8000c1e1900 */
[----:B---3--:R0:W-:Y:S04]  /*0340*/  STS [R9], R22 ;  /* 0x0000001609007388 */ /* 0x0081e80000000800 */
[----:B--2---:R-:W-:Y:S01]  /*0350*/  STS [R11], R24 ;  /* 0x000000180b007388 */ /* 0x004fe20000000800 */
[----:B------:R-:W-:Y:S06]  /*0360*/  BAR.SYNC.DEFER_BLOCKING 0x0 ;  /* 0x0000000000007b1d */ /* 0x000fec0000010000 */
[----:B0-----:R-:W2:Y:S04]  /*0370*/  LDG.E R22, desc[UR4][R12.64] ;  /* 0x000000040c167981 */ /* 0x001ea8000c1e1900 */
[----:B------:R-:W-:Y:S04]  /*0380*/  LDS R24, [R8] ;  /* 0x0000000008187984 */ /* 0x000fe80000000800 */
[----:B------:R-:W2:Y:S02]  /*0390*/  LDS.64 R16, [R6] ;  /* 0x0000000006107984 */ /* 0x000ea40000000a00 */
[----:B--2---:R-:W-:-:S02]  /*03a0*/  FFMA R16, R16, R24, R22 ;  /* 0x0000001810107223 */ /* 0x004fc40000000016 */
[----:B------:R-:W0:Y:S02]  /*03b0*/  LDS R22, [R8+0x8] ;  /* 0x0000080008167984 */ /* 0x000e240000000800 */
[----:B0-----:R-:W-:Y:S01]  /*03c0*/  FFMA R17, R22, R17, R16 ;  /* 0x0000001116117223 */ /* 0x001fe20000000010 */
[----:B------:R-:W-:-:S04]  /*03d0*/  IADD3 R16, PT, PT, R18, -0x2, RZ ;  /* 0xfffffffe12107810 */ /* 0x000fc80007ffe0ff */
[----:B------:R-:W-:Y:S01]  /*03e0*/  STG.E desc[UR4][R12.64], R17 ;  /* 0x000000110c007986 */ /* 0x000fe2000c101904 */
[----:B------:R-:W-:Y:S01]  /*03f0*/  IMAD.WIDE.U32 R28, R16, 0x4, R26 ;  /* 0x00000004101c7825 */ /* 0x000fe200078e001a */
[----:B------:R-:W-:Y:S06]  /*0400*/  BAR.SYNC.DEFER_BLOCKING 0x0 ;  /* 0x0000000000007b1d */ /* 0x000fec0000010000 */
[----:B------:R0:W2:Y:S02]  /*0410*/  LDG.E R22, desc[UR4][R28.64] ;  /* 0x000000041c167981 */ /* 0x0000a4000c1e1900 */
[----:B0-----:R-:W-:-:S05]  /*0420*/  IMAD.WIDE.U32 R28, R25, 0x4, R14 ;  /* 0x00000004191c7825 */ /* 0x001fca00078e000e */
[----:B------:R-:W3:Y:S04]  /*0430*/  LDG.E R24, desc[UR4][R28.64] ;  /* 0x000000041c187981 */ /* 0x000ee8000c1e1900 */
[----:B--2---:R0:W-:Y:S04]  /*0440*/  STS [R9], R22 ;  /* 0x0000001609007388 */ /* 0x0041e80000000800 */
[----:B---3--:R-:W-:Y:S01]  /*0450*/  STS [R11], R24 ;  /* 0x000000180b007388 */ /* 0x008fe20000000800 */
[----:B------:R-:W-:Y:S06]  /*0460*/  BAR.SYNC.DEFER_BLOCKING 0x0 ;  /* 0x0000000000007b1d */ /* 0x000fec0000010000 */
[----:B0-----:R-:W2:Y:S01]  /*0470*/  LDG.E R22, desc[UR4][R12.64] ;  /* 0x000000040c167981 */ /* 0x001ea2000c1e1900 */
[----:B------:R-:W-:-:S03]  /*0480*/  IMAD.WIDE.U32 R28, R18, 0x4, R26 ;  /* 0x00000004121c7825 */ /* 0x000fc600078e001a */
[----:B------:R-:W-:Y:S04]  /*0490*/  LDS R24, [R8] ;  /* 0x0000000008187984 */ /* 0x000fe80000000800 */
[----:B------:R-:W2:Y:S02]  /*04a0*/  LDS.64 R16, [R6] ;  /* 0x0000000006107984 */ /* 0x000ea40000000a00 */
[----:B--2---:R-:W-:Y:S02]  /*04b0*/  FFMA R16, R16, R24, R22 ;  /* 0x0000001810107223 */ /* 0x004fe40000000016 */
[----:B------:R-:W0:Y:S02]  /*04c0*/  LDS R22, [R8+0x8] ;  /* 0x0000080008167984 */ /* 0x000e240000000800 */
[----:B0-----:R-:W-:-:S05]  /*04d0*/  FFMA R17, R22, R17, R16 ;  /* 0x0000001116117223 */ /* 0x001fca0000000010 */
[----:B------:R-:W-:Y:S01]  /*04e0*/  STG.E desc[UR4][R12.64], R17 ;  /* 0x000000110c007986 */ /* 0x000fe2000c101904 */
[----:B------:R-:W-:Y:S06]  /*04f0*/  BAR.SYNC.DEFER_BLOCKING 0x0 ;  /* 0x0000000000007b1d */ /* 0x000fec0000010000 */
[----:B------:R0:W2:Y:S02]  /*0500*/  LDG.E R24, desc[UR4][R28.64] ;  /* 0x000000041c187981 */ /* 0x0000a4000c1e1900 */
[----:B0-----:R-:W-:-:S06]  /*0510*/  IMAD.WIDE.U32 R28, R19, 0x4, R14 ;  /* 0x00000004131c7825 */ /* 0x001fcc00078e000e */
[----:B------:R-:W3:Y:S01]  /*0520*/  LDG.E R28, desc[UR4][R28.64] ;  /* 0x000000041c1c7981 */ /* 0x000ee2000c1e1900 */
[----:B------:R-:W-:-:S03]  /*0530*/  IADD3 R16, PT, PT, R18, 0x2, RZ ;  /* 0x0000000212107810 */ /* 0x000fc60007ffe0ff */
[----:B--2---:R-:W-:Y:S04]  /*0540*/  STS [R9], R24 ;  /* 0x0000001809007388 */ /* 0x004fe80000000800 */
[----:B---3--:R-:W-:Y:S01]  /*0550*/  STS [R11], R28 ;  /* 0x0000001c0b007388 */ /* 0x008fe20000000800 */
[----:B------:R-:W-:Y:S06]  /*0560*/  BAR.SYNC.DEFER_BLOCKING 0x0 ;  /* 0x0000000000007b1d */ /* 0x000fec0000010000 */
[----:B------:R-:W2:Y:S01]  /*0570*/  LDG.E R22, desc[UR4][R12.64] ;  /* 0x000000040c167981 */ /* 0x000ea2000c1e1900 */
[----:B------:R-:W-:-:S03]  /*0580*/  IMAD.WIDE.U32 R26, R16, 0x4, R26 ;  /* 0x00000004101a7825 */ /* 0x000fc600078e001a */
[----:B------:R-:W-:Y:S04]  /*0590*/  LDS R24, [R8] ;  /* 0x0000000008187984 */ /* 0x000fe80000000800 */
[----:B------:R-:W2:Y:S02]  /*05a0*/  LDS.64 R16, [R6] ;  /* 0x0000000006107984 */ /* 0x000ea40000000a00 */
[----:B--2---:R-:W-:Y:S02]  /*05b0*/  FFMA R16, R16, R24, R22 ;  /* 0x0000001810107223 */ /* 0x004fe40000000016 */
[----:B------:R-:W0:Y:S02]  /*05c0*/  LDS R22, [R8+0x8] ;  /* 0x0000080008167984 */ /* 0x000e240000000800 */
[----:B0-----:R-:W-:Y:S01]  /*05d0*/  FFMA R29, R22, R17, R16 ;  /* 0x00000011161d7223 */ /* 0x001fe20000000010 */
[----:B------:R-:W-:-:S04]  /*05e0*/  IMAD.WIDE.U32 R16, R21, 0x4, R14 ;  /* 0x0000000415107825 */ /* 0x000fc800078e000e */
[----:B------:R-:W-:Y:S01]  /*05f0*/  STG.E desc[UR4][R12.64], R29 ;  /* 0x0000001d0c007986 */ /* 0x000fe2000c101904 */
[----:B------:R-:W-:Y:S06]  /*0600*/  BAR.SYNC.DEFER_BLOCKING 0x0 ;  /* 0x0000000000007b1d */ /* 0x000fec0000010000 */
[----:B------:R-:W2:Y:S04]  /*0610*/  LDG.E R26, desc[UR4][R26.64] ;  /* 0x000000041a1a7981 */ /* 0x000ea8000c1e1900 */
[----:B------:R-:W3:Y:S04]  /*0620*/  LDG.E R16, desc[UR4][R16.64] ;  /* 0x0000000410107981 */ /* 0x000ee8000c1e1900 */
[----:B--2---:R-:W-:Y:S04]  /*0630*/  STS [R9], R26 ;  /* 0x0000001a09007388 */ /* 0x004fe80000000800 */
[----:B---3--:R-:W-:Y:S01]  /*0640*/  STS [R11], R16 ;  /* 0x000000100b007388 */ /* 0x008fe20000000800 */
[----:B------:R-:W-:Y:S06]  /*0650*/  BAR.SYNC.DEFER_BLOCKING 0x0 ;  /* 0x0000000000007b1d */ /* 0x000fec0000010000 */
[----:B------:R-:W2:Y:S01]  /*0660*/  LDG.E R22, desc[UR4][R12.64] ;  /* 0x000000040c167981 */ /* 0x000ea2000c1e1900 */
[----:B------:R-:W-:-:S02]  /*0670*/  IADD3 R20, PT, PT, R20, 0x4, RZ ;  /* 0x0000000414147810 */ /* 0x000fc40007ffe0ff */
[----:B------:R-:W-:Y:S01]  /*0680*/  IADD3 R18, PT, PT, R18, 0x8, RZ ;  /* 0x0000000812127810 */ /* 0x000fe20007ffe0ff */
[----:B------:R-:W-:Y:S01]  /*0690*/  LDS R24, [R8] ;  /* 0x0000000008187984 */ /* 0x000fe20000000800 */
[----:B------:R-:W-:Y:S02]  /*06a0*/  ISETP.NE.AND P1, PT, R20, RZ, PT ;  /* 0x000000ff1400720c */ /* 0x000fe40003f25270 */
[C---:B------:R-:W-:Y:S01]  /*06b0*/  LEA R25, R0.reuse, R25, 0x3 ;  /* 0x0000001900197211 */ /* 0x040fe200078e18ff */
[----:B------:R-:W2:Y:S01]  /*06c0*/  LDS.64 R14, [R6] ;  /* 0x00000000060e7984 */ /* 0x000ea20000000a00 */
[C---:B------:R-:W-:Y:S02]  /*06d0*/  LEA R19, R0.reuse, R19, 0x3 ;  /* 0x0000001300137211 */ /* 0x040fe400078e18ff */
[C---:B------:R-:W-:Y:S01]  /*06e0*/  LEA R21, R0.reuse, R21, 0x3 ;  /* 0x0000001500157211 */ /* 0x040fe200078e18ff */
[----:B------:R-:W0:Y:S01]  /*06f0*/  LDS R28, [R8+0x8] ;  /* 0x00000800081c7984 */ /* 0x000e220000000800 */
[----:B------:R-:W-:Y:S01]  /*0700*/  LEA R23, R0, R23, 0x3 ;  /* 0x0000001700177211 */ /* 0x000fe200078e18ff */
[----:B--2---:R-:W-:-:S04]  /*0710*/  FFMA R14, R14, R24, R22 ;  /* 0x000000180e0e7223 */ /* 0x004fc80000000016 */
[----:B0-----:R-:W-:-:S05]  /*0720*/  FFMA R15, R28, R15, R14 ;  /* 0x0000000f1c0f7223 */ /* 0x001fca000000000e */
[----:B------:R1:W-:Y:S01]  /*0730*/  STG.E desc[UR4][R12.64], R15 ;  /* 0x0000000f0c007986 */ /* 0x0003e2000c101904 */
[----:B------:R-:W-:Y:S06]  /*0740*/  BAR.SYNC.DEFER_BLOCKING 0x0 ;  /* 0x0000000000007b1d */ /* 0x000fec0000010000 */
[----:B------:R-:W-:Y:S05]  /*0750*/  @P1 BRA `(.L_x_1) ;  /* 0xfffffff800dc1947 */ /* 0x000fea000383ffff */
.L_x_0:
[----:B0-----:R-:W-:Y:S05]  /*0760*/  @!P0 EXIT ;  /* 0x000000000000894d */ /* 0x001fea0003800000 */
[----:B------:R-:W-:Y:S02]  /*0770*/  ISETP.NE.AND P0, PT, R4, 0x1, PT ;  /* 0x000000010400780c */ /* 0x000fe40003f05270 */
[----:B------:R-:W-:-:S04]  /*0780*/  LOP3.LUT R2, R2, 0x1, RZ, 0xc0, !PT ;  /* 0x0000000102027812 */ /* 0x000fc800078ec0ff */
[----:B------:R-:W-:-:S07]  /*0790*/  ISETP.NE.U32.AND P1, PT, R2, 0x1, PT ;  /* 0x000000010200780c */ /* 0x000fce0003f25070 */
[----:B------:R-:W-:Y:S06]  /*07a0*/  @!P0 BRA `(.L_x_2) ;  /* 0x00000000009c8947 */ /* 0x000fec0003800000 */
[----:B-1----:R-:W0:Y:S01]  /*07b0*/  LDC.64 R14, c[0x0][0x380] ;  /* 0x0000e000ff0e7b82 */ /* 0x002e220000000a00 */
[----:B------:R-:W-:-:S05]  /*07c0*/  LEA R2, R10, R3, 0x1 ;  /* 0x000000030a027211 */ /* 0x000fca00078e08ff */
[-C--:B------:R-:W-:Y:S02]  /*07d0*/  IMAD R25, R5, R0.reuse, R2 ;  /* 0x0000000005197224 */ /* 0x080fe400078e0202 */
[----:B------:R-:W1:Y:S01]  /*07e0*/  LDC.64 R16, c[0x0][0x388] ;  /* 0x0000e200ff107b82 */ /* 0x000e620000000a00 */
[----:B------:R-:W-:Y:S02]  /*07f0*/  IMAD R21, R2, R0, R7 ;  /* 0x0000000002157224 */ /* 0x000fe400078e0207 */
[----:B0-----:R-:W-:-:S06]  /*0800*/  IMAD.WIDE.U32 R18, R25, 0x4, R14 ;  /* 0x0000000419127825 */ /* 0x001fcc00078e000e */
[----:B------:R-:W2:Y:S01]  /*0810*/  LDG.E R18, desc[UR4][R18.64] ;  /* 0x0000000412127981 */ /* 0x000ea2000c1e1900 */
[----:B-1----:R-:W-:-:S06]  /*0820*/  IMAD.WIDE.U32 R20, R21, 0x4, R16 ;  /* 0x0000000415147825 */ /* 0x002fcc00078e0010 */
[----:B------:R-:W3:Y:S04]  /*0830*/  LDG.E R20, desc[UR4][R20.64] ;  /* 0x0000000414147981 */ /* 0x000ee8000c1e1900 */
[----:B--2---:R0:W-:Y:S04]  /*0840*/  STS [R9], R18 ;  /* 0x0000001209007388 */ /* 0x0041e80000000800 */
[----:B---3--:R-:W-:Y:S01]  /*0850*/  STS [R11], R20 ;  /* 0x000000140b007388 */ /* 0x008fe20000000800 */
[----:B------:R-:W-:Y:S06]  /*0860*/  BAR.SYNC.DEFER_BLOCKING 0x0 ;  /* 0x0000000000007b1d */ /* 0x000fec0000010000 */
[----:B------:R-:W2:Y:S04]  /*0870*/  LDG.E R27, desc[UR4][R12.64] ;  /* 0x000000040c1b7981 */ /* 0x000ea8000c1e1900 */
[----:B------:R-:W-:Y:S04]  /*0880*/  LDS R4, [R8] ;  /* 0x0000000008047984 */ /* 0x000fe80000000800 */
[----:B------:R-:W2:Y:S04]  /*0890*/  LDS.64 R22, [R6] ;  /* 0x0000000006167984 */ /* 0x000ea80000000a00 */
[----:B------:R-:W1:Y:S01]  /*08a0*/  LDS R29, [R8+0x8] ;  /* 0x00000800081d7984 */ /* 0x000e620000000800 */
[----:B------:R-:W-:-:S02]  /*08b0*/  IADD3 R2, PT, PT, R2, 0x2, RZ ;  /* 0x0000000202027810 */ /* 0x000fc40007ffe0ff */
[----:B------:R-:W-:-:S03]  /*08c0*/  IADD3 R25, PT, PT, R25, 0x2, RZ ;  /* 0x0000000219197810 */ /* 0x000fc60007ffe0ff */
[----:B------:R-:W-:Y:S02]  /*08d0*/  IMAD R19, R2, R0, R7 ;  /* 0x0000000002137224 */ /* 0x000fe400078e0207 */
[----:B------:R-:W-:-:S04]  /*08e0*/  IMAD.WIDE.U32 R14, R25, 0x4, R14 ;  /* 0x00000004190e7825 */ /* 0x000fc800078e000e */
[----:B0-----:R-:W-:-:S04]  /*08f0*/  IMAD.WIDE.U32 R18, R19, 0x4, R16 ;  /* 0x0000000413127825 */ /* 0x001fc800078e0010 */
[----:B--2---:R-:W-:-:S04]  /*0900*/  FFMA R4, R22, R4, R27 ;  /* 0x0000000416047223 */ /* 0x004fc8000000001b */
[----:B-1----:R-:W-:-:S05]  /*0910*/  FFMA R23, R29, R23, R4 ;  /* 0x000000171d177223 */ /* 0x002fca0000000004 */
[----:B------:R-:W-:Y:S01]  /*0920*/  STG.E desc[UR4][R12.64], R23 ;  /* 0x000000170c007986 */ /* 0x000fe2000c101904 */
[----:B------:R-:W-:Y:S06]  /*0930*/  BAR.SYNC.DEFER_BLOCKING 0x0 ;  /* 0x0000000000007b1d */ /* 0x000fec0000010000 */
[----:B------:R-:W2:Y:S04]  /*0940*/  LDG.E R14, desc[UR4][R14.64] ;  /* 0x000000040e0e7981 */ /* 0x000ea8000c1e1900 */
[----:B------:R-:W3:Y:S04]  /*0950*/  LDG.E R18, desc[UR4][R18.64] ;  /* 0x0000000412127981 */ /* 0x000ee8000c1e1900 */
[----:B--2---:R-:W-:Y:S04]  /*0960*/  STS [R9], R14 ;  /* 0x0000000e09007388 */ /* 0x004fe80000000800 */
[----:B---3--:R-:W-:Y:S01]  /*0970*/  STS [R11], R18 ;  /* 0x000000120b007388 */ /* 0x008fe20000000800 */
[----:B------:R-:W-:Y:S06]  /*0980*/  BAR.SYNC.DEFER_BLOCKING 0x0 ;  /* 0x0000000000007b1d */ /* 0x000fec0000010000 */
[----:B------:R-:W2:Y:S04]  /*0990*/  LDG.E R21, desc[UR4][R12.64] ;  /* 0x000000040c157981 */ /* 0x000ea8000c1e1900 */
[----:B------:R-:W-:Y:S04]  /*09a0*/  LDS R2, [R8] ;  /* 0x0000000008027984 */ /* 0x000fe80000000800 */
[----:B------:R-:W2:Y:S04]  /*09b0*/  LDS.64 R16, [R6] ;  /* 0x0000000006107984 */ /* 0x000ea80000000a00 */
[----:B------:R-:W0:Y:S01]  /*09c0*/  LDS R25, [R8+0x8] ;  /* 0x0000080008197984 */ /* 0x000e220000000800 */
[----:B------:R-:W-:Y:S01]  /*09d0*/  IADD3 R10, PT, PT, R10, 0x2, RZ ;  /* 0x000000020a0a7810 */ /* 0x000fe20007ffe0ff */
[----:B--2---:R-:W-:-:S04]  /*09e0*/  FFMA R2, R16, R2, R21 ;  /* 0x0000000210027223 */ /* 0x004fc80000000015 */
[----:B0-----:R-:W-:-:S05]  /*09f0*/  FFMA R17, R25, R17, R2 ;  /* 0x0000001119117223 */ /* 0x001fca0000000002 */
[----:B------:R0:W-:Y:S01]  /*0a00*/  STG.E desc[UR4][R12.64], R17 ;  /* 0x000000110c007986 */ /* 0x0001e2000c101904 */
[----:B------:R-:W-:Y:S06]  /*0a10*/  BAR.SYNC.DEFER_BLOCKING 0x0 ;  /* 0x0000000000007b1d */ /* 0x000fec0000010000 */
.L_x_2:
[----:B------:R-:W-:Y:S05]  /*0a20*/  @P1 EXIT ;  /* 0x000000000000194d */ /* 0x000fea0003800000 */
[----:B0-----:R-:W0:Y:S01]  /*0a30*/  LDC.64 R16, c[0x0][0x380] ;  /* 0x0000e000ff107b82 */ /* 0x001e220000000a00 */
[----:B------:R-:W-:-:S05]  /*0a40*/  LEA R3, R10, R3, 0x1 ;  /* 0x000000030a037211 */ /* 0x000fca00078e08ff */
[-C--:B------:R-:W-:Y:S02]  /*0a50*/  IMAD R5, R5, R0.reuse, R3 ;  /* 0x0000000005057224 */ /* 0x080fe400078e0203 */
[----:B-1----:R-:W1:Y:S01]  /*0a60*/  LDC.64 R14, c[0x0][0x388] ;  /* 0x0000e200ff0e7b82 */ /* 0x002e620000000a00 */
[----:B------:R-:W-:Y:S02]  /*0a70*/  IMAD R3, R3, R0, R7 ;  /* 0x0000000003037224 */ /* 0x000fe400078e0207 */
[----:B0-----:R-:W-:-:S06]  /*0a80*/  IMAD.WIDE.U32 R16, R5, 0x4, R16 ;  /* 0x0000000405107825 */ /* 0x001fcc00078e0010 */
[----:B------:R-:W2:Y:S01]  /*0a90*/  LDG.E R16, desc[UR4][R16.64] ;  /* 0x0000000410107981 */ /* 0x000ea2000c1e1900 */
[----:B-1----:R-:W-:-:S06]  /*0aa0*/  IMAD.WIDE.U32 R14, R3, 0x4, R14 ;  /* 0x00000004030e7825 */ /* 0x002fcc00078e000e */
        /* <DEDUP_REMOVED lines=8> */
[----:B--2---:R-:W-:-:S04]  /*0b30*/  FFMA R0, R6, R0, R3 ;  /* 0x0000000006007223 */ /* 0x004fc80000000003 */
[----:B0-----:R-:W-:-:S05]  /*0b40*/  FFMA R5, R5, R7, R0 ;  /* 0x0000000705057223 */ /* 0x001fca0000000000 */
[----:B------:R-:W-:Y:S01]  /*0b50*/  STG.E desc[UR4][R12.64], R5 ;  /* 0x000000050c007986 */ /* 0x000fe2000c101904 */
[----:B------:R-:W-:Y:S06]  /*0b60*/  BAR.SYNC.DEFER_BLOCKING 0x0 ;  /* 0x0000000000007b1d */ /* 0x000fec0000010000 */
[----:B------:R-:W-:Y:S05]  /*0b70*/  EXIT ;  /* 0x000000000000794d */ /* 0x000fea0003800000 */
.L_x_3:
[----:B------:R-:W-:-:S00]  /*0b80*/  BRA `(.L_x_3) ;  /* 0xfffffffc00fc7947 */ /* 0x000fc0000383ffff */
[----:B------:R-:W-:-:S00]  /*0b90*/  NOP ;  /* 0x0000000000007918 */ /* 0x000fc00000000000 */
        /* <DEDUP_REMOVED lines=14> */
.L_x_9:


//--------------------- .text._Z24gpu_Matrix_Mul_nonsharedPfS_S_i --------------------------
	.section	.text._Z24gpu_Matrix_Mul_nonsharedPfS_S_i,"ax",@progbits
	.align	128
        .global         _Z24gpu_Matrix_Mul_nonsharedPfS_S_i
        .type           _Z24gpu_Matrix_Mul_nonsharedPfS_S_i,@function
        .size           _Z24gpu_Matrix_Mul_nonsharedPfS_S_i,(.L_x_10 - _Z24gpu_Matrix_Mul_nonsharedPfS_S_i)
        .other          _Z24gpu_Matrix_Mul_nonsharedPfS_S_i,@"STO_CUDA_ENTRY STV_DEFAULT"
_Z24gpu_Matrix_Mul_nonsharedPfS_S_i:
.text._Z24gpu_Matrix_Mul_nonsharedPfS_S_i:
[----:B------:R-:W-:Y:S01]  /*0000*/  LDC R1, c[0x0][0x37c] ;  /* 0x0000df00ff017b82 */ /* 0x000fe20000000800 */
[----:B------:R-:W0:Y:S01]  /*0010*/  LDCU UR5, c[0x0][0x398] ;  /* 0x00007300ff0577ac */ /* 0x000e220008000800 */
[----:B------:R-:W1:Y:S01]  /*0020*/  S2R R5, SR_CTAID.X ;  /* 0x0000000000057919 */ /* 0x000e620000002500 */
[----:B0-----:R-:W-:-:S06]  /*0030*/  UISETP.GE.AND UP0, UPT, UR5, 0x1, UPT ;  /* 0x000000010500788c */ /* 0x001fcc000bf06270 */
[----:B------:R-:W-:-:S13]  /*0040*/  PLOP3.LUT P0, PT, PT, PT, UP0, 0x80, 0x8 ;  /* 0x000000000008781c */ /* 0x000fda0003f0f008 */
[----:B-1----:R-:W-:Y:S05]  /*0050*/  @!P0 EXIT ;  /* 0x000000000000894d */ /* 0x002fea0003800000 */
[----:B------:R-:W0:Y:S01]  /*0060*/  S2R R0, SR_TID.Y ;  /* 0x0000000000007919 */ /* 0x000e220000002200 */
[----:B------:R-:W1:Y:S01]  /*0070*/  LDC.64 R2, c[0x0][0x390] ;  /* 0x0000e400ff027b82 */ /* 0x000e620000000a00 */
[----:B------:R-:W2:Y:S01]  /*0080*/  LDCU.64 UR16, c[0x0][0x358] ;  /* 0x00006b00ff1077ac */ /* 0x000ea20008000a00 */
[----:B------:R-:W0:Y:S01]  /*0090*/  S2R R7, SR_CTAID.Y ;  /* 0x0000000000077919 */ /* 0x000e220000002600 */
[----:B------:R-:W3:Y:S01]  /*00a0*/  S2R R4, SR_TID.X ;  /* 0x0000000000047919 */ /* 0x000ee20000002100 */
[----:B0-----:R-:W-:Y:S02]  /*00b0*/  LEA R0, R7, R0, 0x1 ;  /* 0x0000000007007211 */ /* 0x001fe400078e08ff */
[----:B---3--:R-:W-:-:S03]  /*00c0*/  LEA R5, R5, R4, 0x1 ;  /* 0x0000000405057211 */ /* 0x008fc600078e08ff */
[----:B------:R-:W-:-:S05]  /*00d0*/  IMAD R0, R0, UR5, RZ ;  /* 0x0000000500007c24 */ /* 0x000fca000f8e02ff */
[----:B------:R-:W-:-:S05]  /*00e0*/  IADD3 R7, PT, PT, R5, R0, RZ ;  /* 0x0000000005077210 */ /* 0x000fca0007ffe0ff */
[----:B-1----:R-:W-:-:S05]  /*00f0*/  IMAD.WIDE R2, R7, 0x4, R2 ;  /* 0x0000000407027825 */ /* 0x002fca00078e0202 */
[----:B--2---:R0:W5:Y:S01]  /*0100*/  LDG.E R7, desc[UR16][R2.64] ;  /* 0x0000001002077981 */ /* 0x004162000c1e1900 */
[----:B------:R-:W-:Y:S01]  /*0110*/  UISETP.GE.U32.AND UP0, UPT, UR5, 0x8, UPT ;  /* 0x000000080500788c */ /* 0x000fe2000bf06070 */
[----:B------:R-:W-:-:S08]  /*0120*/  HFMA2 R9, -RZ, RZ, 0, 0 ;  /* 0x00000000ff097431 */ /* 0x000fd000000001ff */
[----:B0-----:R-:W-:Y:S05]  /*0130*/  BRA.U !UP0, `(.L_x_4) ;  /* 0x00000005082c7547 */ /* 0x001fea000b800000 */
[----:B------:R-:W0:Y:S01]  /*0140*/  LDCU.128 UR20, c[0x0][0x380] ;  /* 0x00007000ff1477ac */ /* 0x000e220008000c00 */
[----:B------:R-:W-:Y:S01]  /*0150*/  MOV R4, R5 ;  /* 0x0000000500047202 */ /* 0x000fe20000000f00 */
[----:B------:R-:W-:-:S04]  /*0160*/  ULOP3.LUT UR4, UR5, 0x7ffffff8, URZ, 0xc0, !UPT ;  /* 0x7ffffff805047892 */ /* 0x000fc8000f8ec0ff */
[----:B------:R-:W-:Y:S01]  /*0170*/  UIADD3 UR4, UPT, UPT, -UR4, URZ, URZ ;  /* 0x000000ff04047290 */ /* 0x000fe2000fffe1ff */
[----:B0-----:R-:W-:Y:S01]  /*0180*/  MOV R8, UR20 ;  /* 0x0000001400087c02 */ /* 0x001fe20008000f00 */
[----:B------:R-:W-:Y:S01]  /*0190*/  UIMAD.WIDE.U32 UR6, UR5, 0xc, UR22 ;  /* 0x0000000c050678a5 */ /* 0x000fe2000f8e0016 */
[----:B------:R-:W-:Y:S01]  /*01a0*/  MOV R9, UR21 ;  /* 0x0000001500097c02 */ /* 0x000fe20008000f00 */
[----:B------:R-:W-:Y:S02]  /*01b0*/  UIMAD.WIDE.U32 UR8, UR5, 0x10, UR22 ;  /* 0x00000010050878a5 */ /* 0x000fe4000f8e0016 */
[----:B------:R-:W-:Y:S01]  /*01c0*/  UIMAD.WIDE.U32 UR10, UR5, 0x14, UR22 ;  /* 0x00000014050a78a5 */ /* 0x000fe2000f8e0016 */
[----:B------:R-:W-:Y:S01]  /*01d0*/  IMAD.WIDE.U32 R8, R0, 0x4, R8 ;  /* 0x0000000400087825 */ /* 0x000fe200078e0008 */
[----:B------:R-:W-:Y:S02]  /*01e0*/  UIMAD.WIDE.U32 UR12, UR5, 0x18, UR22 ;  /* 0x00000018050c78a5 */ /* 0x000fe4000f8e0016 */
[----:B------:R-:W-:Y:S01]  /*01f0*/  UIMAD.WIDE.U32 UR14, UR5, 0x1c, UR22 ;  /* 0x0000001c050e78a5 */ /* 0x000fe2000f8e0016 */
[----:B------:R-:W-:-:S04]  /*0200*/  IADD3 R6, P0, PT, R8, 0x10, RZ ;  /* 0x0000001008067810 */ /* 0x000fc80007f1e0ff */
[----:B------:R-:W-:-:S09]  /*0210*/  IADD3.X R9, PT, PT, RZ, R9, RZ, P0, !PT ;  /* 0x00000009ff097210 */ /* 0x000fd200007fe4ff */
.L_x_5:
[----:B------:R-:W-:Y:S02]  /*0220*/  MOV R11, 0x4 ;  /* 0x00000004000b7802 */ /* 0x000fe40000000f00 */
[----:B------:R-:W-:-:S03]  /*0230*/  MOV R8, R6 ;  /* 0x0000000600087202 */ /* 0x000fc60000000f00 */
[----:B------:R-:W-:Y:S02]  /*0240*/  IMAD.WIDE R10, R4, R11, UR22 ;  /* 0x00000016040a7e25 */ /* 0x000fe4000f8e020b */
[----:B------:R-:W2:Y:S04]  /*0250*/  LDG.E R6, desc[UR16][R8.64+-0x10] ;  /* 0xfffff01008067981 */ /* 0x000ea8000c1e1900 */
[----:B------:R-:W2:Y:S01]  /*0260*/  LDG.E R10, desc[UR16][R10.64] ;  /* 0x000000100a0a7981 */ /* 0x000ea2000c1e1900 */
[----:B------:R-:W-:-:S06]  /*0270*/  UIMAD.WIDE.U32 UR18, UR5, 0x4, UR22 ;  /* 0x00000004051278a5 */ /* 0x000fcc000f8e0016 */
[----:B------:R-:W-:Y:S01]  /*0280*/  MOV R13, UR19 ;  /* 0x00000013000d7c02 */ /* 0x000fe20008000f00 */
[----:B------:R-:W-:Y:S02]  /*0290*/  IMAD.U32 R12, RZ, RZ, UR18 ;  /* 0x00000012ff0c7e24 */ /* 0x000fe4000f8e00ff */
[----:B--2--5:R-:W-:Y:S02]  /*02a0*/  FFMA R15, R6, R10, R7 ;  /* 0x0000000a060f7223 */ /* 0x024fe40000000007 */
[----:B0-----:R-:W-:-:S03]  /*02b0*/  IMAD.WIDE R6, R4, 0x4, R12 ;  /* 0x0000000404067825 */ /* 0x001fc600078e020c */
[----:B------:R0:W-:Y:S04]  /*02c0*/  STG.E desc[UR16][R2.64], R15 ;  /* 0x0000000f02007986 */ /* 0x0001e8000c101910 */
[----:B------:R-:W2:Y:S04]  /*02d0*/  LDG.E R6, desc[UR16][R6.64] ;  /* 0x0000001006067981 */ /* 0x000ea8000c1e1900 */
[----:B------:R-:W2:Y:S01]  /*02e0*/  LDG.E R14, desc[UR16][R8.64+-0xc] ;  /* 0xfffff410080e7981 */ /* 0x000ea2000c1e1900 */
[----:B------:R-:W-:-:S06]  /*02f0*/  UIMAD.WIDE.U32 UR18, UR5, 0x8, UR22 ;  /* 0x00000008051278a5 */ /* 0x000fcc000f8e0016 */
[----:B------:R-:W-:Y:S02]  /*0300*/  MOV R12, UR18 ;  /* 0x00000012000c7c02 */ /* 0x000fe40008000f00 */
[----:B------:R-:W-:-:S03]  /*0310*/  MOV R13, UR19 ;  /* 0x00000013000d7c02 */ /* 0x000fc60008000f00 */
[----:B------:R-:W-:-:S04]  /*0320*/  IMAD.WIDE R10, R4, 0x4, R12 ;  /* 0x00000004040a7825 */ /* 0x000fc800078e020c */
[----:B--2---:R-:W-:-:S05]  /*0330*/  FFMA R17, R14, R6, R15 ;  /* 0x000000060e117223 */ /* 0x004fca000000000f */
[----:B------:R-:W-:Y:S04]  /*0340*/  STG.E desc[UR16][R2.64], R17 ;  /* 0x0000001102007986 */ /* 0x000fe8000c101910 */
[----:B------:R-:W0:Y:S04]  /*0350*/  LDG.E R10, desc[UR16][R10.64] ;  /* 0x000000100a0a7981 */ /* 0x000e28000c1e1900 */
[----:B------:R-:W0:Y:S01]  /*0360*/  LDG.E R12, desc[UR16][R8.64+-0x8] ;  /* 0xfffff810080c7981 */ /* 0x000e22000c1e1900 */
[----:B------:R-:W-:-:S05]  /*0370*/  HFMA2 R13, -RZ, RZ, 0, 2.384185791015625e-07 ;  /* 0x00000004ff0d7431 */ /* 0x000fca00000001ff */
[----:B------:R-:W-:-:S04]  /*0380*/  IMAD.WIDE R6, R4, R13, UR6 ;  /* 0x0000000604067e25 */ /* 0x000fc8000f8e020d */
[----:B0-----:R-:W-:-:S05]  /*0390*/  FFMA R15, R12, R10, R17 ;  /* 0x0000000a0c0f7223 */ /* 0x001fca0000000011 */
[----:B------:R0:W-:Y:S04]  /*03a0*/  STG.E desc[UR16][R2.64], R15 ;  /* 0x0000000f02007986 */ /* 0x0001e8000c101910 */
[----:B------:R-:W2:Y:S04]  /*03b0*/  LDG.E R6, desc[UR16][R6.64] ;  /* 0x0000001006067981 */ /* 0x000ea8000c1e1900 */
[----:B------:R-:W2:Y:S02]  /*03c0*/  LDG.E R12, desc[UR16][R8.64+-0x4] ;  /* 0xfffffc10080c7981 */ /* 0x000ea4000c1e1900 */
[----:B--2---:R-:W-:Y:S01]  /*03d0*/  FFMA R19, R12, R6, R15 ;  /* 0x000000060c137223 */ /* 0x004fe2000000000f */
[----:B------:R-:W-:-:S04]  /*03e0*/  IMAD.WIDE R12, R4, R13, UR8 ;  /* 0x00000008040c7e25 */ /* 0x000fc8000f8e020d */
[----:B------:R1:W-:Y:S04]  /*03f0*/  STG.E desc[UR16][R2.64], R19 ;  /* 0x0000001302007986 */ /* 0x0003e8000c101910 */
[----:B------:R-:W2:Y:S04]  /*0400*/  LDG.E R12, desc[UR16][R12.64] ;  /* 0x000000100c0c7981 */ /* 0x000ea8000c1e1900 */
[----:B------:R-:W2:Y:S01]  /*0410*/  LDG.E R10, desc[UR16][R8.64] ;  /* 0x00000010080a7981 */ /* 0x000ea2000c1e1900 */
[----:B------:R-:W-:Y:S01]  /*0420*/  MOV R11, 0x4 ;  /* 0x00000004000b7802 */ /* 0x000fe20000000f00 */
[----:B0-----:R-:W-:-:S02]  /*0430*/  HFMA2 R15, -RZ, RZ, 0, 2.384185791015625e-07 ;  /* 0x00000004ff0f7431 */ /* 0x001fc400000001ff */
[----:B--2---:R-:W-:Y:S02]  /*0440*/  FFMA R17, R10, R12, R19 ;  /* 0x0000000c0a117223 */ /* 0x004fe40000000013 */
[----:B------:R-:W-:-:S03]  /*0450*/  IMAD.WIDE R10, R4, R11, UR10 ;  /* 0x0000000a040a7e25 */ /* 0x000fc6000f8e020b */
[----:B------:R0:W-:Y:S04]  /*0460*/  STG.E desc[UR16][R2.64], R17 ;  /* 0x0000001102007986 */ /* 0x0001e8000c101910 */
[----:B------:R-:W2:Y:S04]  /*0470*/  LDG.E R10, desc[UR16][R10.64] ;  /* 0x000000100a0a7981 */ /* 0x000ea8000c1e1900 */
[----:B------:R-:W2:Y:S01]  /*0480*/  LDG.E R6, desc[UR16][R8.64+0x4] ;  /* 0x0000041008067981 */ /* 0x000ea2000c1e1900 */
[----:B------:R-:W-:-:S04]  /*0490*/  IMAD.WIDE R14, R4, R15, UR12 ;  /* 0x0000000c040e7e25 */ /* 0x000fc8000f8e020f */
[----:B--2---:R-:W-:-:S05]  /*04a0*/  FFMA R21, R6, R10, R17 ;  /* 0x0000000a06157223 */ /* 0x004fca0000000011 */
[----:B------:R0:W-:Y:S04]  /*04b0*/  STG.E desc[UR16][R2.64], R21 ;  /* 0x0000001502007986 */ /* 0x0001e8000c101910 */
[----:B------:R-:W1:Y:S04]  /*04c0*/  LDG.E R14, desc[UR16][R14.64] ;  /* 0x000000100e0e7981 */ /* 0x000e68000c1e1900 */
[----:B------:R-:W1:Y:S01]  /*04d0*/  LDG.E R6, desc[UR16][R8.64+0x8] ;  /* 0x0000081008067981 */ /* 0x000e62000c1e1900 */
[----:B------:R-:W-:-:S04]  /*04e0*/  IMAD.MOV.U32 R13, RZ, RZ, 0x4 ;  /* 0x00000004ff0d7424 */ /* 0x000fc800078e00ff */
[----:B------:R-:W-:-:S04]  /*04f0*/  IMAD.WIDE R12, R4, R13, UR14 ;  /* 0x0000000e040c7e25 */ /* 0x000fc8000f8e020d */
[----:B-1----:R-:W-:-:S05]  /*0500*/  FFMA R19, R6, R14, R21 ;  /* 0x0000000e06137223 */ /* 0x002fca0000000015 */
[----:B------:R0:W-:Y:S04]  /*0510*/  STG.E desc[UR16][R2.64], R19 ;  /* 0x0000001302007986 */ /* 0x0001e8000c101910 */
[----:B------:R-:W2:Y:S04]  /*0520*/  LDG.E R12, desc[UR16][R12.64] ;  /* 0x000000100c0c7981 */ /* 0x000ea8000c1e1900 */
[----:B------:R-:W2:Y:S01]  /*0530*/  LDG.E R6, desc[UR16][R8.64+0xc] ;  /* 0x00000c1008067981 */ /* 0x000ea2000c1e1900 */
[----:B------:R-:W-:Y:S01]  /*0540*/  UIADD3 UR4, UPT, UPT, UR4, 0x8, URZ ;  /* 0x0000000804047890 */ /* 0x000fe2000fffe0ff */
[----:B------:R-:W-:-:S03]  /*0550*/  MOV R11, UR5 ;  /* 0x00000005000b7c02 */ /* 0x000fc60008000f00 */
[----:B------:R-:W-:Y:S01]  /*0560*/  UISETP.NE.AND UP0, UPT, UR4, URZ, UPT ;  /* 0x000000ff0400728c */ /* 0x000fe2000bf05270 */
[----:B------:R-:W-:Y:S01]  /*0570*/  LEA R4, R11, R4, 0x3 ;  /* 0x000000040b047211 */ /* 0x000fe200078e18ff */
[----:B--2---:R-:W-:Y:S01]  /*0580*/  FFMA R7, R6, R12, R19 ;  /* 0x0000000c06077223 */ /* 0x004fe20000000013 */
[----:B------:R-:W-:-:S04]  /*0590*/  IADD3 R6, P0, PT, R8, 0x20, RZ ;  /* 0x0000002008067810 */ /* 0x000fc80007f1e0ff */
[----:B------:R0:W-:Y:S01]  /*05a0*/  STG.E desc[UR16][R2.64], R7 ;  /* 0x0000000702007986 */ /* 0x0001e2000c101910 */
[----:B------:R-:W-:Y:S01]  /*05b0*/  IADD3.X R9, PT, PT, RZ, R9, RZ, P0, !PT ;  /* 0x00000009ff097210 */ /* 0x000fe200007fe4ff */
[----:B------:R-:W-:Y:S07]  /*05c0*/  BRA.U UP0, `(.L_x_5) ;  /* 0xfffffffd00147547 */ /* 0x000fee000b83ffff */
[----:B------:R-:W-:-:S06]  /*05d0*/  ULOP3.LUT UR4, UR5, 0x7ffffff8, URZ, 0xc0, !UPT ;  /* 0x7ffffff805047892 */ /* 0x000fcc000f8ec0ff */
[----:B------:R-:W-:-:S07]  /*05e0*/  MOV R9, UR4 ;  /* 0x0000000400097c02 */ /* 0x000fce0008000f00 */
.L_x_4:
[----:B------:R-:W-:-:S06]  /*05f0*/  ULOP3.LUT UR4, UR5, 0x7, URZ, 0xc0, !UPT ;  /* 0x0000000705047892 */ /* 0x000fcc000f8ec0ff */
[----:B------:R-:W-:-:S13]  /*0600*/  ISETP.NE.AND P0, PT, RZ, UR4, PT ;  /* 0x00000004ff007c0c */ /* 0x000fda000bf05270 */
[----:B------:R-:W-:Y:S05]  /*0610*/  @!P0 EXIT ;  /* 0x000000000000894d */ /* 0x000fea0003800000 */
[----:B------:R-:W-:Y:S02]  /*0620*/  UISETP.GE.U32.AND UP0, UPT, UR4, 0x4, UPT ;  /* 0x000000040400788c */ /* 0x000fe4000bf06070 */
[----:B------:R-:W-:-:S07]  /*0630*/  ULOP3.LUT UR4, UR5, 0x3, URZ, 0xc0, !UPT ;  /* 0x0000000305047892 */ /* 0x000fce000f8ec0ff */
[----:B------:R-:W-:Y:S05]  /*0640*/  BRA.U !UP0, `(.L_x_6) ;  /* 0x0000000108887547 */ /* 0x000fea000b800000 */
[----:B------:R-:W1:Y:S01]  /*0650*/  LDC.64 R12, c[0x0][0x380] ;  /* 0x0000e000ff0c7b82 */ /* 0x000e620000000a00 */
[----:B------:R-:W-:Y:S01]  /*0660*/  IADD3 R11, PT, PT, R0, R9, RZ ;  /* 0x00000009000b7210 */ /* 0x000fe20007ffe0ff */
[----:B0-----:R-:W-:Y:S01]  /*0670*/  IMAD R17, R9, UR5, R5 ;  /* 0x0000000509117c24 */ /* 0x001fe2000f8e0205 */
[----:B------:R-:W0:Y:S05]  /*0680*/  LDCU.64 UR6, c[0x0][0x380] ;  /* 0x00007000ff0677ac */ /* 0x000e2a0008000a00 */
[----:B------:R-:W2:Y:S01]  /*0690*/  LDC.64 R14, c[0x0][0x388] ;  /* 0x0000e200ff0e7b82 */ /* 0x000ea20000000a00 */
[----:B-1----:R-:W-:-:S06]  /*06a0*/  IMAD.WIDE.U32 R12, R11, 0x4, R12 ;  /* 0x000000040b0c7825 */ /* 0x002fcc00078e000c */
[----:B------:R-:W3:Y:S01]  /*06b0*/  LDG.E R12, desc[UR16][R12.64] ;  /* 0x000000100c0c7981 */ /* 0x000ee2000c1e1900 */
[----:B--2---:R-:W-:-:S05]  /*06c0*/  IMAD.WIDE R14, R17, 0x4, R14 ;  /* 0x00000004110e7825 */ /* 0x004fca00078e020e */
[----:B------:R-:W3:Y:S01]  /*06d0*/  LDG.E R4, desc[UR16][R14.64] ;  /* 0x000000100e047981 */ /* 0x000ee2000c1e1900 */
[----:B------:R-:W-:Y:S02]  /*06e0*/  IADD3 R6, P0, PT, R0, R9, RZ ;  /* 0x0000000900067210 */ /* 0x000fe40007f1e0ff */
[----:B------:R-:W-:Y:S02]  /*06f0*/  MOV R19, UR5 ;  /* 0x0000000500137c02 */ /* 0x000fe40008000f00 */
[----:B------:R-:W-:Y:S02]  /*0700*/  IADD3.X R11, PT, PT, RZ, RZ, RZ, P0, !PT ;  /* 0x000000ffff0b7210 */ /* 0x000fe400007fe4ff */
[----:B0-----:R-:W-:-:S04]  /*0710*/  LEA R10, P0, R6, UR6, 0x2 ;  /* 0x00000006060a7c11 */ /* 0x001fc8000f8010ff */
[----:B------:R-:W-:Y:S01]  /*0720*/  LEA.HI.X R11, R6, UR7, R11, 0x2, P0 ;  /* 0x00000007060b7c11 */ /* 0x000fe200080f140b */
[----:B---3-5:R-:W-:Y:S01]  /*0730*/  FFMA R17, R12, R4, R7 ;  /* 0x000000040c117223 */ /* 0x028fe20000000007 */
[----:B------:R-:W-:-:S04]  /*0740*/  IMAD.WIDE.U32 R6, R19, 0x4, R14 ;  /* 0x0000000413067825 */ /* 0x000fc800078e000e */
[----:B------:R1:W-:Y:S04]  /*0750*/  STG.E desc[UR16][R2.64], R17 ;  /* 0x0000001102007986 */ /* 0x0003e8000c101910 */
[----:B------:R-:W2:Y:S04]  /*0760*/  LDG.E R8, desc[UR16][R6.64] ;  /* 0x0000001006087981 */ /* 0x000ea8000c1e1900 */
[----:B------:R-:W2:Y:S01]  /*0770*/  LDG.E R4, desc[UR16][R10.64+0x4] ;  /* 0x000004100a047981 */ /* 0x000ea2000c1e1900 */
[----:B------:R-:W-:-:S04]  /*0780*/  IMAD.U32 R13, RZ, RZ, UR5 ;  /* 0x00000005ff0d7e24 */ /* 0x000fc8000f8e00ff */
[----:B------:R-:W-:-:S04]  /*0790*/  IMAD.WIDE.U32 R12, R13, 0x4, R6 ;  /* 0x000000040d0c7825 */ /* 0x000fc800078e0006 */
[----:B--2---:R-:W-:-:S05]  /*07a0*/  FFMA R19, R4, R8, R17 ;  /* 0x0000000804137223 */ /* 0x004fca0000000011 */
[----:B------:R1:W-:Y:S04]  /*07b0*/  STG.E desc[UR16][R2.64], R19 ;  /* 0x0000001302007986 */ /* 0x0003e8000c101910 */
[----:B------:R-:W2:Y:S04]  /*07c0*/  LDG.E R8, desc[UR16][R12.64] ;  /* 0x000000100c087981 */ /* 0x000ea8000c1e1900 */
[----:B------:R-:W2:Y:S01]  /*07d0*/  LDG.E R4, desc[UR16][R10.64+0x8] ;  /* 0x000008100a047981 */ /* 0x000ea2000c1e1900 */
[----:B------:R-:W-:-:S05]  /*07e0*/  MOV R15, UR5 ;  /* 0x00000005000f7c02 */ /* 0x000fca0008000f00 */
[----:B------:R-:W-:-:S04]  /*07f0*/  IMAD.WIDE.U32 R14, R15, 0x4, R12 ;  /* 0x000000040f0e7825 */ /* 0x000fc800078e000c */
[----:B--2---:R-:W-:-:S05]  /*0800*/  FFMA R21, R4, R8, R19 ;  /* 0x0000000804157223 */ /* 0x004fca0000000013 */
[----:B------:R1:W-:Y:S04]  /*0810*/  STG.E desc[UR16][R2.64], R21 ;  /* 0x0000001502007986 */ /* 0x0003e8000c101910 */
[----:B------:R-:W2:Y:S04]  /*0820*/  LDG.E R4, desc[UR16][R10.64+0xc] ;  /* 0x00000c100a047981 */ /* 0x000ea8000c1e1900 */
[----:B------:R-:W2:Y:S01]  /*0830*/  LDG.E R14, desc[UR16][R14.64] ;  /* 0x000000100e0e7981 */ /* 0x000ea2000c1e1900 */
[----:B------:R-:W-:Y:S01]  /*0840*/  IADD3 R9, PT, PT, R9, 0x4, RZ ;  /* 0x0000000409097810 */ /* 0x000fe20007ffe0ff */
[----:B--2---:R-:W-:-:S05]  /*0850*/  FFMA R7, R4, R14, R21 ;  /* 0x0000000e04077223 */ /* 0x004fca0000000015 */
[----:B------:R1:W-:Y:S02]  /*0860*/  STG.E desc[UR16][R2.64], R7 ;  /* 0x0000000702007986 */ /* 0x0003e4000c101910 */
.L_x_6:
[----:B------:R-:W-:-:S13]  /*0870*/  ISETP.NE.AND P0, PT, RZ, UR4, PT ;  /* 0x00000004ff007c0c */ /* 0x000fda000bf05270 */
[----:B------:R-:W-:Y:S05]  /*0880*/  @!P0 EXIT ;  /* 0x000000000000894d */ /* 0x000fea0003800000 */
[----:B------:R-:W-:-:S09]  /*0890*/  UISETP.NE.AND UP0, UPT, UR4, 0x1, UPT ;  /* 0x000000010400788c */ /* 0x000fd2000bf05270 */
[----:B------:R-:W-:Y:S05]  /*08a0*/  BRA.U !UP0, `(.L_x_7) ;  /* 0x0000000108587547 */ /* 0x000fea000b800000 */
[----:B------:R-:W2:Y:S01]  /*08b0*/  LDC.64 R10, c[0x0][0x380] ;  /* 0x0000e000ff0a7b82 */ /* 0x000ea20000000a00 */
[----:B------:R-:W-:Y:S01]  /*08c0*/  IADD3 R13, PT, PT, R0, R9, RZ ;  /* 0x00000009000d7210 */ /* 0x000fe20007ffe0ff */
[----:B01----:R-:W-:Y:S01]  /*08d0*/  IMAD R17, R9, UR5, R5 ;  /* 0x0000000509117c24 */ /* 0x003fe2000f8e0205 */
[----:B------:R-:W0:Y:S05]  /*08e0*/  LDCU.64 UR6, c[0x0][0x380] ;  /* 0x00007000ff0677ac */ /* 0x000e2a0008000a00 */
[----:B------:R-:W1:Y:S01]  /*08f0*/  LDC.64 R14, c[0x0][0x388] ;  /* 0x0000e200ff0e7b82 */ /* 0x000e620000000a00 */
[----:B--2---:R-:W-:-:S06]  /*0900*/  IMAD.WIDE.U32 R12, R13, 0x4, R10 ;  /* 0x000000040d0c7825 */ /* 0x004fcc00078e000a */
[----:B------:R-:W2:Y:S01]  /*0910*/  LDG.E R12, desc[UR16][R12.64] ;  /* 0x000000100c0c7981 */ /* 0x000ea2000c1e1900 */
[----:B-1----:R-:W-:-:S05]  /*0920*/  IMAD.WIDE R14, R17, 0x4, R14 ;  /* 0x00000004110e7825 */ /* 0x002fca00078e020e */
[----:B------:R-:W2:Y:S01]  /*0930*/  LDG.E R4, desc[UR16][R14.64] ;  /* 0x000000100e047981 */ /* 0x000ea2000c1e1900 */
[----:B------:R-:W-:Y:S02]  /*0940*/  IADD3 R6, P0, PT, R0, R9, RZ ;  /* 0x0000000900067210 */ /* 0x000fe40007f1e0ff */
[----:B------:R-:W-:Y:S02]  /*0950*/  MOV R17, UR5 ;  /* 0x0000000500117c02 */ /* 0x000fe40008000f00 */
[----:B------:R-:W-:Y:S02]  /*0960*/  IADD3.X R11, PT, PT, RZ, RZ, RZ, P0, !PT ;  /* 0x000000ffff0b7210 */ /* 0x000fe400007fe4ff */
[----:B0-----:R-:W-:Y:S01]  /*0970*/  LEA R10, P0, R6, UR6, 0x2 ;  /* 0x00000006060a7c11 */ /* 0x001fe2000f8010ff */
[----:B------:R-:W-:-:S03]  /*0980*/  IMAD.WIDE.U32 R16, R17, 0x4, R14 ;  /* 0x0000000411107825 */ /* 0x000fc600078e000e */
[----:B------:R-:W-:Y:S01]  /*0990*/  LEA.HI.X R11, R6, UR7, R11, 0x2, P0 ;  /* 0x00000007060b7c11 */ /* 0x000fe200080f140b */
[----:B--2--5:R-:W-:-:S05]  /*09a0*/  FFMA R19, R12, R4, R7 ;  /* 0x000000040c137223 */ /* 0x024fca0000000007 */
[----:B------:R2:W-:Y:S04]  /*09b0*/  STG.E desc[UR16][R2.64], R19 ;  /* 0x0000001302007986 */ /* 0x0005e8000c101910 */
[----:B------:R-:W3:Y:S04]  /*09c0*/  LDG.E R16, desc[UR16][R16.64] ;  /* 0x0000001010107981 */ /* 0x000ee8000c1e1900 */
[----:B------:R-:W3:Y:S01]  /*09d0*/  LDG.E R10, desc[UR16][R10.64+0x4] ;  /* 0x000004100a0a7981 */ /* 0x000ee2000c1e1900 */
[----:B------:R-:W-:Y:S01]  /*09e0*/  IADD3 R9, PT, PT, R9, 0x2, RZ ;  /* 0x0000000209097810 */ /* 0x000fe20007ffe0ff */
[----:B---3--:R-:W-:-:S05]  /*09f0*/  FFMA R7, R10, R16, R19 ;  /* 0x000000100a077223 */ /* 0x008fca0000000013 */
[----:B------:R2:W-:Y:S02]  /*0a00*/  STG.E desc[UR16][R2.64], R7 ;  /* 0x0000000702007986 */ /* 0x0005e4000c101910 */
.L_x_7:
[----:B------:R-:W-:-:S04]  /*0a10*/  ULOP3.LUT UR4, UR5, 0x1, URZ, 0xc0, !UPT ;  /* 0x0000000105047892 */ /* 0x000fc8000f8ec0ff */
[----:B------:R-:W-:-:S06]  /*0a20*/  UISETP.NE.U32.AND UP0, UPT, UR4, 0x1, UPT ;  /* 0x000000010400788c */ /* 0x000fcc000bf05070 */
[----:B------:R-:W-:-:S13]  /*0a30*/  PLOP3.LUT P0, PT, PT, PT, UP0, 0x80, 0x8 ;  /* 0x000000000008781c */ /* 0x000fda0003f0f008 */
[----:B------:R-:W-:Y:S05]  /*0a40*/  @P0 EXIT ;  /* 0x000000000000094d */ /* 0x000fea0003800000 */
[----:B------:R-:W3:Y:S01]  /*0a50*/  LDC.64 R10, c[0x0][0x380] ;  /* 0x0000e000ff0a7b82 */ /* 0x000ee20000000a00 */
[----:B------:R-:W-:Y:S01]  /*0a60*/  IADD3 R15, PT, PT, R0, R9, RZ ;  /* 0x00000009000f7210 */ /* 0x000fe20007ffe0ff */
[----:B------:R-:W-:-:S06]  /*0a70*/  IMAD R9, R9, UR5, R5 ;  /* 0x0000000509097c24 */ /* 0x000fcc000f8e0205 */
[----:B------:R-:W4:Y:S01]  /*0a80*/  LDC.64 R12, c[0x0][0x388] ;  /* 0x0000e200ff0c7b82 */ /* 0x000f220000000a00 */
[----:B---3--:R-:W-:-:S06]  /*0a90*/  IMAD.WIDE.U32 R4, R15, 0x4, R10 ;  /* 0x000000040f047825 */ /* 0x008fcc00078e000a */
[----:B------:R-:W0:Y:S01]  /*0aa0*/  LDG.E R4, desc[UR16][R4.64] ;  /* 0x0000001004047981 */ /* 0x000e22000c1e1900 */
[----:B----4-:R-:W-:-:S06]  /*0ab0*/  IMAD.WIDE R8, R9, 0x4, R12 ;  /* 0x0000000409087825 */ /* 0x010fcc00078e020c */
[----:B------:R-:W0:Y:S02]  /*0ac0*/  LDG.E R8, desc[UR16][R8.64] ;  /* 0x0000001008087981 */ /* 0x000e24000c1e1900 */
[----:B012--5:R-:W-:-:S05]  /*0ad0*/  FFMA R7, R4, R8, R7 ;  /* 0x0000000804077223 */ /* 0x027fca0000000007 */
[----:B------:R-:W-:Y:S01]  /*0ae0*/  STG.E desc[UR16][R2.64], R7 ;  /* 0x0000000702007986 */ /* 0x000fe2000c101910 */
[----:B------:R-:W-:Y:S05]  /*0af0*/  EXIT ;  /* 0x000000000000794d */ /* 0x000fea0003800000 */
.L_x_8:
        /* <DEDUP_REMOVED lines=16> */
.L_x_10:


//--------------------- .nv.shared._Z21gpu_Matrix_Mul_sharedPfS_S_i --------------------------
	.section	.nv.shared._Z21gpu_Matrix_Mul_sharedPfS_S_i,"aw",@nobits
	.sectionflags	@""
	.align	4
.nv.shared._Z21gpu_Matrix_Mul_sharedPfS_S_i:
	.zero		1056


//--------------------- .nv.shared.reserved.0     --------------------------
	.section	.nv.shared.reserved.0,"aw",@nobits
	.weak		__nv_reservedSMEM_offset_0_alias
	.size		__nv_reservedSMEM_offset_0_alias, 0, 64
	.other		__nv_reservedSMEM_offset_0_alias,@"STO_CUDA_RESERVED_SHARED STV_DEFAULT"
__nv_reservedSMEM_offset_0_alias:
	.zero		0
	.zero		64


//--------------------- .nv.constant0._Z21gpu_Matrix_Mul_sharedPfS_S_i --------------------------
	.section	.nv.constant0._Z21gpu_Matrix_Mul_sharedPfS_S_i,"a",@progbits
	.sectionflags	@""
	.align	4
.nv.constant0._Z21gpu_Matrix_Mul_sharedPfS_S_i:
	.zero		924


//--------------------- .nv.constant0._Z24gpu_Matrix_Mul_nonsharedPfS_S_i --------------------------
	.section	.nv.constant0._Z24gpu_Matrix_Mul_nonsharedPfS_S_i,"a",@progbits
	.sectionflags	@""
	.align	4
.nv.constant0._Z24gpu_Matrix_Mul_nonsharedPfS_S_i:
	.zero		924


//--------------------- SYMBOLS --------------------------

	.type		.nv.reservedSmem.offset0,@object
	.size		.nv.reservedSmem.offset0,0x4
	.type		.nv.reservedSmem.cap,@object
	.size		.nv.reservedSmem.cap,0x4
